	.headerflags	@"EF_CUDA_TEXMODE_UNIFIED EF_CUDA_64BIT_ADDRESS EF_CUDA_SM89 EF_CUDA_VIRTUAL_SM(EF_CUDA_SM89)"
	.elftype	@"ET_EXEC"


//--------------------- .nv.info                  --------------------------
	.section	.nv.info,"",@"SHT_CUDA_INFO"
	.align	4


	//----- nvinfo : EIATTR_REGCOUNT
	.align		4
        /*0000*/ 	.byte	0x04, 0x2f
        /*0002*/ 	.short	(.L_2 - .L_1)
	.align		4
.L_1:
        /*0004*/ 	.word	index@(triton__0d1d2de3de)
        /*0008*/ 	.word	0x0000001e


	//----- nvinfo : EIATTR_MAX_STACK_SIZE
	.align		4
.L_2:
        /*000c*/ 	.byte	0x04, 0x23
        /*000e*/ 	.short	(.L_4 - .L_3)
	.align		4
.L_3:
        /*0010*/ 	.word	index@(triton__0d1d2de3de)
        /*0014*/ 	.word	0x00000000


	//----- nvinfo : EIATTR_MIN_STACK_SIZE
	.align		4
.L_4:
        /*0018*/ 	.byte	0x04, 0x12
        /*001a*/ 	.short	(.L_6 - .L_5)
	.align		4
.L_5:
        /*001c*/ 	.word	index@(triton__0d1d2de3de)
        /*0020*/ 	.word	0x00000000


	//----- nvinfo : EIATTR_FRAME_SIZE
	.align		4
.L_6:
        /*0024*/ 	.byte	0x04, 0x11
        /*0026*/ 	.short	(.L_8 - .L_7)
	.align		4
.L_7:
        /*0028*/ 	.word	index@(triton__0d1d2de3de)
        /*002c*/ 	.word	0x00000000
.L_8:


//--------------------- .nv.info.triton__0d1d2de3de --------------------------
	.section	.nv.info.triton__0d1d2de3de,"",@"SHT_CUDA_INFO"
	.align	4


	//----- nvinfo : EIATTR_CUDA_API_VERSION
	.align		4
        /*0000*/ 	.byte	0x04, 0x37
        /*0002*/ 	.short	(.L_10 - .L_9)
.L_9:
        /*0004*/ 	.word	0x0000007b


	//----- nvinfo : EIATTR_PARAM_CBANK
	.align		4
.L_10:
        /*0008*/ 	.byte	0x04, 0x0a
        /*000a*/ 	.short	(.L_12 - .L_11)
	.align		4
.L_11:
        /*000c*/ 	.word	index@(.nv.constant0.triton__0d1d2de3de)
        /*0010*/ 	.short	0x0160
        /*0012*/ 	.short	0x0020


	//----- nvinfo : EIATTR_CBANK_PARAM_SIZE
	.align		4
.L_12:
        /*0014*/ 	.byte	0x03, 0x19
        /*0016*/ 	.short	0x0020


	//----- nvinfo : EIATTR_KPARAM_INFO
	.align		4
        /*0018*/ 	.byte	0x04, 0x17
        /*001a*/ 	.short	(.L_14 - .L_13)
.L_13:
        /*001c*/ 	.word	0x00000000
        /*0020*/ 	.short	0x0003
        /*0022*/ 	.short	0x0018
        /*0024*/ 	.byte	0x00, 0xf0, 0x21, 0x00


	//----- nvinfo : EIATTR_KPARAM_INFO
	.align		4
.L_14:
        /*0028*/ 	.byte	0x04, 0x17
        /*002a*/ 	.short	(.L_16 - .L_15)
.L_15:
        /*002c*/ 	.word	0x00000000
        /*0030*/ 	.short	0x0002
        /*0032*/ 	.short	0x0010
        /*0034*/ 	.byte	0x00, 0xf0, 0x21, 0x00


	//----- nvinfo : EIATTR_KPARAM_INFO
	.align		4
.L_16:
        /*0038*/ 	.byte	0x04, 0x17
        /*003a*/ 	.short	(.L_18 - .L_17)
.L_17:
        /*003c*/ 	.word	0x00000000
        /*0040*/ 	.short	0x0001
        /*0042*/ 	.short	0x0008
        /*0044*/ 	.byte	0x00, 0xf0, 0x21, 0x00


	//----- nvinfo : EIATTR_KPARAM_INFO
	.align		4
.L_18:
        /*0048*/ 	.byte	0x04, 0x17
        /*004a*/ 	.short	(.L_20 - .L_19)
.L_19:
        /*004c*/ 	.word	0x00000000
        /*0050*/ 	.short	0x0000
        /*0052*/ 	.short	0x0000
        /*0054*/ 	.byte	0x00, 0xf0, 0x21, 0x00


	//----- nvinfo : EIATTR_MAXREG_COUNT
	.align		4
.L_20:
        /*0058*/ 	.byte	0x03, 0x1b
        /*005a*/ 	.short	0x00ff


	//----- nvinfo : EIATTR_COOP_GROUP_MASK_REGIDS
	.align		4
        /*005c*/ 	.byte	0x04, 0x29
        /*005e*/ 	.short	(.L_22 - .L_21)


	//   ....[0]....
.L_21:
        /*0060*/ 	.word	0xffffffff


	//   ....[1]....
        /*0064*/ 	.word	0xffffffff


	//   ....[2]....
        /*0068*/ 	.word	0xffffffff


	//   ....[3]....
        /*006c*/ 	.word	0xffffffff


	//   ....[4]....
        /*0070*/ 	.word	0xffffffff


	//   ....[5]....
        /*0074*/ 	.word	0xffffffff


	//   ....[6]....
        /*0078*/ 	.word	0xffffffff


	//   ....[7]....
        /*007c*/ 	.word	0xffffffff


	//   ....[8]....
        /*0080*/ 	.word	0xffffffff


	//   ....[9]....
        /*0084*/ 	.word	0xffffffff


	//   ....[10]....
        /*0088*/ 	.word	0xffffffff


	//   ....[11]....
        /*008c*/ 	.word	0xffffffff


	//   ....[12]....
        /*0090*/ 	.word	0xffffffff


	//   ....[13]....
        /*0094*/ 	.word	0xffffffff


	//   ....[14]....
        /*0098*/ 	.word	0xffffffff


	//   ....[15]....
        /*009c*/ 	.word	0xffffffff


	//----- nvinfo : EIATTR_COOP_GROUP_INSTR_OFFSETS
	.align		4
.L_22:
        /*00a0*/ 	.byte	0x04, 0x28
        /*00a2*/ 	.short	(.L_24 - .L_23)


	//   ....[0]....
.L_23:
        /*00a4*/ 	.word	0x000016c0


	//   ....[1]....
        /*00a8*/ 	.word	0x00001700


	//   ....[2]....
        /*00ac*/ 	.word	0x00001740


	//   ....[3]....
        /*00b0*/ 	.word	0x00001780


	//   ....[4]....
        /*00b4*/ 	.word	0x000017c0


	//   ....[5]....
        /*00b8*/ 	.word	0x00001820


	//   ....[6]....
        /*00bc*/ 	.word	0x00001880


	//   ....[7]....
        /*00c0*/ 	.word	0x000018d0


	//   ....[8]....
        /*00c4*/ 	.word	0x00002e50


	//   ....[9]....
        /*00c8*/ 	.word	0x00002e70


	//   ....[10]....
        /*00cc*/ 	.word	0x00002e90


	//   ....[11]....
        /*00d0*/ 	.word	0x00002eb0


	//   ....[12]....
        /*00d4*/ 	.word	0x00002ed0


	//   ....[13]....
        /*00d8*/ 	.word	0x00002f20


	//   ....[14]....
        /*00dc*/ 	.word	0x00002f40


	//   ....[15]....
        /*00e0*/ 	.word	0x00002f60


	//----- nvinfo : EIATTR_EXIT_INSTR_OFFSETS
	.align		4
.L_24:
        /*00e4*/ 	.byte	0x04, 0x1c
        /*00e6*/ 	.short	(.L_26 - .L_25)


	//   ....[0]....
.L_25:
        /*00e8*/ 	.word	0x000045d0


	//----- nvinfo : EIATTR_MAX_THREADS
	.align		4
.L_26:
        /*00ec*/ 	.byte	0x04, 0x05
        /*00ee*/ 	.short	(.L_28 - .L_27)
.L_27:
        /*00f0*/ 	.word	0x00000100
        /*00f4*/ 	.word	0x00000001
        /*00f8*/ 	.word	0x00000001


	//----- nvinfo : EIATTR_CRS_STACK_SIZE
	.align		4
.L_28:
        /*00fc*/ 	.byte	0x04, 0x1e
        /*00fe*/ 	.short	(.L_30 - .L_29)
.L_29:
        /*0100*/ 	.word	0x00000000
.L_30:


//--------------------- .nv.rel.action            --------------------------
	.section	.nv.rel.action,"",@"SHT_CUDA_RELOCINFO"
	.align	8
	.sectionentsize	8
        /*0000*/ 	.byte	0x73, 0x00, 0x00, 0x00, 0x00, 0x00, 0x00, 0x00, 0x00, 0x00, 0x00, 0x11, 0x25, 0x00, 0x05, 0x36


//--------------------- .nv.constant0.triton__0d1d2de3de --------------------------
	.section	.nv.constant0.triton__0d1d2de3de,"a",@progbits
	.align	4
.nv.constant0.triton__0d1d2de3de:
	.zero		384


//--------------------- .text.triton__0d1d2de3de  --------------------------
	.section	.text.triton__0d1d2de3de,"ax",@progbits
	.sectionflags	@"SHF_BARRIERS=1"
	.sectioninfo	@"SHI_REGISTERS=30"
	.align	128
        .global         triton__0d1d2de3de
        .type           triton__0d1d2de3de,@function
        .size           triton__0d1d2de3de,(.L_x_75 - triton__0d1d2de3de)
        .other          triton__0d1d2de3de,@"STO_CUDA_ENTRY STV_DEFAULT"
triton__0d1d2de3de:
.text.triton__0d1d2de3de:
[----:B------:R-:W-:-:S02]  /*0000*/  MOV R1, c[0x0][0x28] ;  /* 0x00000a0000017a02 */ /* 0x000fc40000000f00 */
[----:B------:R-:W0:Y:S01]  /*0010*/  S2UR UR14, SR_CTAID.X ;  /* 0x00000000000e79c3 */ /* 0x000e220000002500 */
[----:B------:R-:W1:Y:S01]  /*0020*/  S2R R3, SR_TID.X ;  /* 0x0000000000037919 */ /* 0x000e620000002100 */
[----:B------:R-:W-:Y:S01]  /*0030*/  MOV R0, 0xff800000 ;  /* 0xff80000000007802 */ /* 0x000fe20000000f00 */
[----:B------:R-:W-:Y:S01]  /*0040*/  CS2R R8, SRZ ;  /* 0x0000000000087805 */ /* 0x000fe2000001ff00 */
[----:B------:R-:W-:Y:S01]  /*0050*/  MOV R10, 0xff800000 ;  /* 0xff800000000a7802 */ /* 0x000fe20000000f00 */
[----:B------:R-:W-:Y:S01]  /*0060*/  IMAD.MOV.U32 R17, RZ, RZ, -0x800000 ;  /* 0xff800000ff117424 */ /* 0x000fe200078e00ff */
[----:B------:R-:W-:Y:S01]  /*0070*/  MOV R15, 0xff800000 ;  /* 0xff800000000f7802 */ /* 0x000fe20000000f00 */
[----:B------:R-:W-:Y:S01]  /*0080*/  IMAD.MOV.U32 R24, RZ, RZ, -0x800000 ;  /* 0xff800000ff187424 */ /* 0x000fe200078e00ff */
[----:B------:R-:W-:Y:S01]  /*0090*/  MOV R20, 0xff800000 ;  /* 0xff80000000147802 */ /* 0x000fe20000000f00 */
[----:B------:R-:W-:Y:S01]  /*00a0*/  UMOV UR5, 0x4000 ;  /* 0x0000400000057882 */ /* 0x000fe20000000000 */
[----:B------:R-:W-:Y:S01]  /*00b0*/  MOV R22, 0xff800000 ;  /* 0xff80000000167802 */ /* 0x000fe20000000f00 */
[----:B------:R-:W-:Y:S01]  /*00c0*/  ULDC.64 UR6, c[0x0][0x160] ;  /* 0x0000580000067ab9 */ /* 0x000fe20000000a00 */
[----:B------:R-:W-:Y:S01]  /*00d0*/  MOV R23, 0xff800000 ;  /* 0xff80000000177802 */ /* 0x000fe20000000f00 */
[----:B------:R-:W-:-:S02]  /*00e0*/  ULDC.64 UR12, c[0x0][0x118] ;  /* 0x00004600000c7ab9 */ /* 0x000fc40000000a00 */
[----:B0-----:R-:W-:Y:S01]  /*00f0*/  USHF.R.S32.HI UR4, URZ, 0x1f, UR14 ;  /* 0x0000001f3f047899 */ /* 0x001fe2000801140e */
[----:B-1----:R-:W-:Y:S01]  /*0100*/  SHF.L.U32 R2, R3, 0x3, RZ ;  /* 0x0000000303027819 */ /* 0x002fe200000006ff */
[----:B------:R-:W-:Y:S02]  /*0110*/  UIMAD.WIDE UR6, UR14, UR5, UR6 ;  /* 0x000000050e0672a5 */ /* 0x000fe4000f8e0206 */
[----:B------:R-:W-:Y:S01]  /*0120*/  ULEA.HI UR4, UR4, UR14, URZ, 0xd ;  /* 0x0000000e04047291 */ /* 0x000fe2000f8f683f */
[----:B------:R-:W-:-:S03]  /*0130*/  LOP3.LUT R2, R2, 0x7f8, RZ, 0xc0, !PT ;  /* 0x000007f802027812 */ /* 0x000fc600078ec0ff */
[----:B------:R-:W-:-:S04]  /*0140*/  ULOP3.LUT UR4, UR4, 0xffffe000, URZ, 0xc0, !UPT ;  /* 0xffffe00004047892 */ /* 0x000fc8000f8ec03f */
[----:B------:R-:W-:-:S04]  /*0150*/  UIADD3 UR8, -UR4, UR14, URZ ;  /* 0x0000000e04087290 */ /* 0x000fc8000fffe13f */
[----:B------:R-:W-:-:S02]  /*0160*/  USHF.R.S32.HI UR15, URZ, 0x1f, UR8 ;  /* 0x0000001f3f0f7899 */ /* 0x000fc40008011408 */
.L_x_25:
[----:B------:R-:W-:Y:S01]  /*0170*/  LOP3.LUT R11, R9, R2, RZ, 0xfc, !PT ;  /* 0x00000002090b7212 */ /* 0x000fe200078efcff */
[----:B------:R-:W-:Y:S01]  /*0180*/  CS2R R4, SRZ ;  /* 0x0000000000047805 */ /* 0x000fe2000001ff00 */
[----:B------:R-:W-:Y:S02]  /*0190*/  CS2R R6, SRZ ;  /* 0x0000000000067805 */ /* 0x000fe4000001ff00 */
[C---:B------:R-:W-:Y:S02]  /*01a0*/  ISETP.GE.U32.AND P1, PT, R11.reuse, 0x2000, PT ;  /* 0x000020000b00780c */ /* 0x040fe40003f26070 */
[C---:B------:R-:W-:Y:S02]  /*01b0*/  LEA R12, P0, R11.reuse, UR6, 0x1 ;  /* 0x000000060b0c7c11 */ /* 0x040fe4000f8008ff */
[----:B------:R-:W-:Y:S02]  /*01c0*/  ISETP.GE.U32.AND.EX P1, PT, R8, RZ, PT, P1 ;  /* 0x000000ff0800720c */ /* 0x000fe40003f26110 */
[----:B------:R-:W-:-:S11]  /*01d0*/  LEA.HI.X R13, R11, UR7, R8, 0x1, P0 ;  /* 0x000000070b0d7c11 */ /* 0x000fd600080f0c08 */
[----:B------:R0:W2:Y:S01]  /*01e0*/  @!P1 LDG.E.EL.128 R4, [R12.64] ;  /* 0x0000000c0c049981 */ /* 0x0000a2000c2e1d00 */
[----:B------:R-:W-:Y:S01]  /*01f0*/  BSSY B0, `(.L_x_0) ;  /* 0x0000023000007945 */ /* 0x000fe20003800000 */
[----:B0-----:R-:W-:Y:S02]  /*0200*/  MOV R12, R15 ;  /* 0x0000000f000c7202 */ /* 0x001fe40000000f00 */
[----:B------:R-:W-:Y:S02]  /*0210*/  MOV R13, R17 ;  /* 0x00000011000d7202 */ /* 0x000fe40000000f00 */
[----:B------:R-:W-:Y:S02]  /*0220*/  MOV R15, R24 ;  /* 0x00000018000f7202 */ /* 0x000fe40000000f00 */
[----:B--2---:R-:W-:Y:S02]  /*0230*/  SEL R16, R4, RZ, !P1 ;  /* 0x000000ff04107207 */ /* 0x004fe40004800000 */
[----:B------:R-:W-:-:S02]  /*0240*/  SEL R18, R5, RZ, !P1 ;  /* 0x000000ff05127207 */ /* 0x000fc40004800000 */
[----:B------:R-:W-:Y:S02]  /*0250*/  SHF.L.U32 R4, R16, 0x10, RZ ;  /* 0x0000001010047819 */ /* 0x000fe400000006ff */
[----:B------:R-:W-:Y:S02]  /*0260*/  SEL R21, R6, RZ, !P1 ;  /* 0x000000ff06157207 */ /* 0x000fe40004800000 */
[----:B------:R-:W-:Y:S01]  /*0270*/  SEL R14, R7, RZ, !P1 ;  /* 0x000000ff070e7207 */ /* 0x000fe20004800000 */
[----:B------:R-:W-:Y:S01]  /*0280*/  FMUL R4, R4, 0.0625 ;  /* 0x3d80000004047820 */ /* 0x000fe20000400000 */
[----:B------:R-:W-:Y:S02]  /*0290*/  MOV R7, R0 ;  /* 0x0000000000077202 */ /* 0x000fe40000000f00 */
[----:B------:R-:W-:Y:S01]  /*02a0*/  MOV R5, R22 ;  /* 0x0000001600057202 */ /* 0x000fe20000000f00 */
[----:B------:R-:W-:Y:S01]  /*02b0*/  FMUL R19, R4, 0.019999999552965164185 ;  /* 0x3ca3d70a04137820 */ /* 0x000fe20000400000 */
[----:B------:R-:W-:Y:S01]  /*02c0*/  IMAD.MOV.U32 R4, RZ, RZ, R20 ;  /* 0x000000ffff047224 */ /* 0x000fe200078e0014 */
[----:B------:R-:W-:-:S02]  /*02d0*/  MOV R6, R23 ;  /* 0x0000001700067202 */ /* 0x000fc40000000f00 */
[----:B------:R-:W-:-:S05]  /*02e0*/  FADD.FTZ R25, |R19|, -RZ ;  /* 0x800000ff13197221 */ /* 0x000fca0000010200 */
[----:B------:R-:W-:-:S13]  /*02f0*/  FSETP.GE.AND P0, PT, R25, 0.60000002384185791016, PT ;  /* 0x3f19999a1900780b */ /* 0x000fda0003f06000 */
[----:B------:R-:W-:Y:S05]  /*0300*/  @!P0 BRA `(.L_x_1) ;  /* 0x000000a000008947 */ /* 0x000fea0003800000 */
[C---:B------:R-:W-:Y:S01]  /*0310*/  FMUL R0, R25.reuse, 2.8853900432586669922 ;  /* 0x4038aa3b19007820 */ /* 0x040fe20000400000 */
[----:B------:R-:W-:Y:S02]  /*0320*/  MOV R20, 0x3f800000 ;  /* 0x3f80000000147802 */ /* 0x000fe40000000f00 */
[----:B------:R-:W-:-:S03]  /*0330*/  FSETP.GE.AND P0, PT, R25, 9.010913848876953125, PT ;  /* 0x41102cb41900780b */ /* 0x000fc60003f06000 */
[----:B------:R-:W0:Y:S02]  /*0340*/  MUFU.EX2 R0, R0 ;  /* 0x0000000000007308 */ /* 0x000e240000000800 */
[----:B0-----:R-:W-:-:S06]  /*0350*/  FADD R17, R0, 1 ;  /* 0x3f80000000117421 */ /* 0x001fcc0000000000 */
[----:B------:R-:W0:Y:S02]  /*0360*/  MUFU.RCP R17, R17 ;  /* 0x0000001100117308 */ /* 0x000e240000001000 */
[----:B0-----:R-:W-:-:S05]  /*0370*/  FFMA.FTZ R20, R17, -2, R20 ;  /* 0xc000000011147823 */ /* 0x001fca0000010014 */
[----:B------:R-:W-:-:S04]  /*0380*/  FSEL R20, R20, 1, !P0 ;  /* 0x3f80000014147808 */ /* 0x000fc80004000000 */
[----:B------:R-:W-:Y:S01]  /*0390*/  LOP3.LUT R19, R20, 0x80000000, R19, 0xf8, !PT ;  /* 0x8000000014137812 */ /* 0x000fe200078ef813 */
[----:B------:R-:W-:Y:S05]  /*03a0*/  BRA `(.L_x_2) ;  /* 0x0000007000007947 */ /* 0x000fea0003800000 */
.L_x_1:
[----:B------:R-:W-:Y:S01]  /*03b0*/  IMAD.MOV.U32 R0, RZ, RZ, 0x3c80f082 ;  /* 0x3c80f082ff007424 */ /* 0x000fe200078e00ff */
[----:B------:R-:W-:-:S04]  /*03c0*/  FMUL R17, R19, R19 ;  /* 0x0000001313117220 */ /* 0x000fc80000400000 */
[----:B------:R-:W-:-:S04]  /*03d0*/  FFMA.FTZ R0, R17, R0, -0.052303962409496307373 ;  /* 0xbd563cae11007423 */ /* 0x000fc80000010000 */
[----:B------:R-:W-:-:S04]  /*03e0*/  FFMA.FTZ R0, R17, R0, 0.1331529766321182251 ;  /* 0x3e08594111007423 */ /* 0x000fc80000010000 */
[----:B------:R-:W-:-:S04]  /*03f0*/  FFMA.FTZ R0, R17, R0, -0.33332768082618713379 ;  /* 0xbeaaa9ed11007423 */ /* 0x000fc80000010000 */
[----:B------:R-:W-:-:S04]  /*0400*/  FFMA.FTZ R0, R17, R0, RZ ;  /* 0x0000000011007223 */ /* 0x000fc800000100ff */
[----:B------:R-:W-:-:S02]  /*0410*/  FFMA.FTZ R19, R19, R0, R19 ;  /* 0x0000000013137223 */ /* 0x000fc40000010013 */
.L_x_2:
[----:B------:R-:W-:Y:S05]  /*0420*/  BSYNC B0 ;  /* 0x0000000000007941 */ /* 0x000fea0003800000 */
.L_x_0:
[----:B------:R-:W-:Y:S01]  /*0430*/  PRMT R16, R16, 0x7632, R16 ;  /* 0x0000763210107816 */ /* 0x000fe20000000010 */
[----:B------:R-:W-:Y:S03]  /*0440*/  BSSY B0, `(.L_x_3) ;  /* 0x0000018000007945 */ /* 0x000fe60003800000 */
[----:B------:R-:W-:-:S05]  /*0450*/  SHF.L.U32 R16, R16, 0x10, RZ ;  /* 0x0000001010107819 */ /* 0x000fca00000006ff */
[----:B------:R-:W-:-:S04]  /*0460*/  FMUL R16, R16, 0.0625 ;  /* 0x3d80000010107820 */ /* 0x000fc80000400000 */
[----:B------:R-:W-:-:S04]  /*0470*/  FMUL R23, R16, 0.019999999552965164185 ;  /* 0x3ca3d70a10177820 */ /* 0x000fc80000400000 */
        /* <DEDUP_REMOVED lines=13> */
.L_x_4:
[----:B------:R-:W-:Y:S01]  /*0550*/  MOV R0, 0x3c80f082 ;  /* 0x3c80f08200007802 */ /* 0x000fe20000000f00 */
[----:B------:R-:W-:-:S04]  /*0560*/  FMUL R17, R23, R23 ;  /* 0x0000001717117220 */ /* 0x000fc80000400000 */
[----:B------:R-:W-:-:S04]  /*0570*/  FFMA.FTZ R0, R17, R0, -0.052303962409496307373 ;  /* 0xbd563cae11007423 */ /* 0x000fc80000010000 */
[----:B------:R-:W-:-:S04]  /*0580*/  FFMA.FTZ R0, R17, R0, 0.1331529766321182251 ;  /* 0x3e08594111007423 */ /* 0x000fc80000010000 */
[----:B------:R-:W-:-:S04]  /*0590*/  FFMA.FTZ R0, R17, R0, -0.33332768082618713379 ;  /* 0xbeaaa9ed11007423 */ /* 0x000fc80000010000 */
[----:B------:R-:W-:-:S04]  /*05a0*/  FFMA.FTZ R0, R17, R0, RZ ;  /* 0x0000000011007223 */ /* 0x000fc800000100ff */
[----:B------:R-:W-:-:S02]  /*05b0*/  FFMA.FTZ R16, R23, R0, R23 ;  /* 0x0000000017107223 */ /* 0x000fc40000010017 */
.L_x_5:
[----:B------:R-:W-:Y:S05]  /*05c0*/  BSYNC B0 ;  /* 0x0000000000007941 */ /* 0x000fea0003800000 */
.L_x_3:
[----:B------:R-:W-:Y:S01]  /*05d0*/  SHF.L.U32 R0, R18, 0x10, RZ ;  /* 0x0000001012007819 */ /* 0x000fe200000006ff */
[----:B------:R-:W-:Y:S04]  /*05e0*/  BSSY B0, `(.L_x_6) ;  /* 0x0000017000007945 */ /* 0x000fe80003800000 */
[----:B------:R-:W-:-:S04]  /*05f0*/  FMUL R0, R0, 0.0625 ;  /* 0x3d80000000007820 */ /* 0x000fc80000400000 */
[----:B------:R-:W-:-:S04]  /*0600*/  FMUL R22, R0, 0.019999999552965164185 ;  /* 0x3ca3d70a00167820 */ /* 0x000fc80000400000 */
[----:B------:R-:W-:-:S05]  /*0610*/  FADD.FTZ R23, |R22|, -RZ ;  /* 0x800000ff16177221 */ /* 0x000fca0000010200 */
[----:B------:R-:W-:-:S13]  /*0620*/  FSETP.GE.AND P0, PT, R23, 0.60000002384185791016, PT ;  /* 0x3f19999a1700780b */ /* 0x000fda0003f06000 */
[----:B------:R-:W-:Y:S05]  /*0630*/  @!P0 BRA `(.L_x_7) ;  /* 0x000000a000008947 */ /* 0x000fea0003800000 */
[C---:B------:R-:W-:Y:S01]  /*0640*/  FMUL R0, R23.reuse, 2.8853900432586669922 ;  /* 0x4038aa3b17007820 */ /* 0x040fe20000400000 */
[----:B------:R-:W-:Y:S01]  /*0650*/  IMAD.MOV.U32 R17, RZ, RZ, 0x3f800000 ;  /* 0x3f800000ff117424 */ /* 0x000fe200078e00ff */
[----:B------:R-:W-:-:S04]  /*0660*/  FSETP.GE.AND P0, PT, R23, 9.010913848876953125, PT ;  /* 0x41102cb41700780b */ /* 0x000fc80003f06000 */
[----:B------:R-:W0:Y:S02]  /*0670*/  MUFU.EX2 R0, R0 ;  /* 0x0000000000007308 */ /* 0x000e240000000800 */
[----:B0-----:R-:W-:-:S06]  /*0680*/  FADD R20, R0, 1 ;  /* 0x3f80000000147421 */ /* 0x001fcc0000000000 */
[----:B------:R-:W0:Y:S02]  /*0690*/  MUFU.RCP R20, R20 ;  /* 0x0000001400147308 */ /* 0x000e240000001000 */
[----:B0-----:R-:W-:-:S05]  /*06a0*/  FFMA.FTZ R17, R20, -2, R17 ;  /* 0xc000000014117823 */ /* 0x001fca0000010011 */
[----:B------:R-:W-:-:S04]  /*06b0*/  FSEL R17, R17, 1, !P0 ;  /* 0x3f80000011117808 */ /* 0x000fc80004000000 */
[----:B------:R-:W-:Y:S01]  /*06c0*/  LOP3.LUT R17, R17, 0x80000000, R22, 0xf8, !PT ;  /* 0x8000000011117812 */ /* 0x000fe200078ef816 */
[----:B------:R-:W-:Y:S05]  /*06d0*/  BRA `(.L_x_8) ;  /* 0x0000007000007947 */ /* 0x000fea0003800000 */
.L_x_7:
[----:B------:R-:W-:Y:S01]  /*06e0*/  MOV R0, 0x3c80f082 ;  /* 0x3c80f08200007802 */ /* 0x000fe20000000f00 */
[----:B------:R-:W-:-:S04]  /*06f0*/  FMUL R17, R22, R22 ;  /* 0x0000001616117220 */ /* 0x000fc80000400000 */
[----:B------:R-:W-:-:S04]  /*0700*/  FFMA.FTZ R0, R17, R0, -0.052303962409496307373 ;  /* 0xbd563cae11007423 */ /* 0x000fc80000010000 */
[----:B------:R-:W-:-:S04]  /*0710*/  FFMA.FTZ R0, R17, R0, 0.1331529766321182251 ;  /* 0x3e08594111007423 */ /* 0x000fc80000010000 */
[----:B------:R-:W-:-:S04]  /*0720*/  FFMA.FTZ R0, R17, R0, -0.33332768082618713379 ;  /* 0xbeaaa9ed11007423 */ /* 0x000fc80000010000 */
[----:B------:R-:W-:-:S04]  /*0730*/  FFMA.FTZ R0, R17, R0, RZ ;  /* 0x0000000011007223 */ /* 0x000fc800000100ff */
[----:B------:R-:W-:-:S02]  /*0740*/  FFMA.FTZ R17, R22, R0, R22 ;  /* 0x0000000016117223 */ /* 0x000fc40000010016 */
.L_x_8:
[----:B------:R-:W-:Y:S05]  /*0750*/  BSYNC B0 ;  /* 0x0000000000007941 */ /* 0x000fea0003800000 */
.L_x_6:
        /* <DEDUP_REMOVED lines=18> */
.L_x_10:
[----:B------:R-:W-:Y:S01]  /*0880*/  MOV R0, 0x3c80f082 ;  /* 0x3c80f08200007802 */ /* 0x000fe20000000f00 */
[----:B------:R-:W-:-:S04]  /*0890*/  FMUL R23, R25, R25 ;  /* 0x0000001919177220 */ /* 0x000fc80000400000 */
[----:B------:R-:W-:-:S04]  /*08a0*/  FFMA.FTZ R0, R23, R0, -0.052303962409496307373 ;  /* 0xbd563cae17007423 */ /* 0x000fc80000010000 */
[----:B------:R-:W-:-:S04]  /*08b0*/  FFMA.FTZ R0, R23, R0, 0.1331529766321182251 ;  /* 0x3e08594117007423 */ /* 0x000fc80000010000 */
[----:B------:R-:W-:-:S04]  /*08c0*/  FFMA.FTZ R0, R23, R0, -0.33332768082618713379 ;  /* 0xbeaaa9ed17007423 */ /* 0x000fc80000010000 */
[----:B------:R-:W-:-:S04]  /*08d0*/  FFMA.FTZ R0, R23, R0, RZ ;  /* 0x0000000017007223 */ /* 0x000fc800000100ff */
[----:B------:R-:W-:-:S02]  /*08e0*/  FFMA.FTZ R18, R25, R0, R25 ;  /* 0x0000000019127223 */ /* 0x000fc40000010019 */
.L_x_11:
[----:B------:R-:W-:Y:S05]  /*08f0*/  BSYNC B0 ;  /* 0x0000000000007941 */ /* 0x000fea0003800000 */
.L_x_9:
[----:B------:R-:W-:Y:S01]  /*0900*/  IMAD.U32 R0, R21, 0x10000, RZ ;  /* 0x0001000015007824 */ /* 0x000fe200078e00ff */
[----:B------:R-:W-:Y:S03]  /*0910*/  BSSY B0, `(.L_x_12) ;  /* 0x0000017000007945 */ /* 0x000fe60003800000 */
        /* <DEDUP_REMOVED lines=15> */
.L_x_13:
[----:B------:R-:W-:Y:S01]  /*0a10*/  MOV R0, 0x3c80f082 ;  /* 0x3c80f08200007802 */ /* 0x000fe20000000f00 */
[----:B------:R-:W-:-:S04]  /*0a20*/  FMUL R23, R25, R25 ;  /* 0x0000001919177220 */ /* 0x000fc80000400000 */
[----:B------:R-:W-:-:S04]  /*0a30*/  FFMA.FTZ R0, R23, R0, -0.052303962409496307373 ;  /* 0xbd563cae17007423 */ /* 0x000fc80000010000 */
[----:B------:R-:W-:-:S04]  /*0a40*/  FFMA.FTZ R0, R23, R0, 0.1331529766321182251 ;  /* 0x3e08594117007423 */ /* 0x000fc80000010000 */
[----:B------:R-:W-:-:S04]  /*0a50*/  FFMA.FTZ R0, R23, R0, -0.33332768082618713379 ;  /* 0xbeaaa9ed17007423 */ /* 0x000fc80000010000 */
[----:B------:R-:W-:-:S04]  /*0a60*/  FFMA.FTZ R0, R23, R0, RZ ;  /* 0x0000000017007223 */ /* 0x000fc800000100ff */
[----:B------:R-:W-:-:S02]  /*0a70*/  FFMA.FTZ R20, R25, R0, R25 ;  /* 0x0000000019147223 */ /* 0x000fc40000010019 */
.L_x_14:
[----:B------:R-:W-:Y:S05]  /*0a80*/  BSYNC B0 ;  /* 0x0000000000007941 */ /* 0x000fea0003800000 */
.L_x_12:
        /* <DEDUP_REMOVED lines=18> */
.L_x_16:
[----:B------:R-:W-:Y:S01]  /*0bb0*/  IMAD.MOV.U32 R0, RZ, RZ, 0x3c80f082 ;  /* 0x3c80f082ff007424 */ /* 0x000fe200078e00ff */
[----:B------:R-:W-:-:S04]  /*0bc0*/  FMUL R21, R23, R23 ;  /* 0x0000001717157220 */ /* 0x000fc80000400000 */
[----:B------:R-:W-:-:S04]  /*0bd0*/  FFMA.FTZ R0, R21, R0, -0.052303962409496307373 ;  /* 0xbd563cae15007423 */ /* 0x000fc80000010000 */
[----:B------:R-:W-:-:S04]  /*0be0*/  FFMA.FTZ R0, R21, R0, 0.1331529766321182251 ;  /* 0x3e08594115007423 */ /* 0x000fc80000010000 */
[----:B------:R-:W-:-:S04]  /*0bf0*/  FFMA.FTZ R0, R21, R0, -0.33332768082618713379 ;  /* 0xbeaaa9ed15007423 */ /* 0x000fc80000010000 */
[----:B------:R-:W-:-:S04]  /*0c00*/  FFMA.FTZ R0, R21, R0, RZ ;  /* 0x0000000015007223 */ /* 0x000fc800000100ff */
[----:B------:R-:W-:-:S02]  /*0c10*/  FFMA.FTZ R21, R23, R0, R23 ;  /* 0x0000000017157223 */ /* 0x000fc40000010017 */
.L_x_17:
[----:B------:R-:W-:Y:S05]  /*0c20*/  BSYNC B0 ;  /* 0x0000000000007941 */ /* 0x000fea0003800000 */
.L_x_15:
        /* <DEDUP_REMOVED lines=17> */
.L_x_19:
[----:B------:R-:W-:Y:S01]  /*0d40*/  MOV R0, 0x3c80f082 ;  /* 0x3c80f08200007802 */ /* 0x000fe20000000f00 */
[----:B------:R-:W-:-:S04]  /*0d50*/  FMUL R23, R25, R25 ;  /* 0x0000001919177220 */ /* 0x000fc80000400000 */
[----:B------:R-:W-:-:S04]  /*0d60*/  FFMA.FTZ R0, R23, R0, -0.052303962409496307373 ;  /* 0xbd563cae17007423 */ /* 0x000fc80000010000 */
[----:B------:R-:W-:-:S04]  /*0d70*/  FFMA.FTZ R0, R23, R0, 0.1331529766321182251 ;  /* 0x3e08594117007423 */ /* 0x000fc80000010000 */
[----:B------:R-:W-:-:S04]  /*0d80*/  FFMA.FTZ R0, R23, R0, -0.33332768082618713379 ;  /* 0xbeaaa9ed17007423 */ /* 0x000fc80000010000 */
[----:B------:R-:W-:-:S04]  /*0d90*/  FFMA.FTZ R0, R23, R0, RZ ;  /* 0x0000000017007223 */ /* 0x000fc800000100ff */
[----:B------:R-:W-:-:S02]  /*0da0*/  FFMA.FTZ R22, R25, R0, R25 ;  /* 0x0000000019167223 */ /* 0x000fc40000010019 */
.L_x_20:
[----:B------:R-:W-:Y:S05]  /*0db0*/  BSYNC B0 ;  /* 0x0000000000007941 */ /* 0x000fea0003800000 */
.L_x_18:
        /* <DEDUP_REMOVED lines=18> */
.L_x_22:
[----:B------:R-:W-:Y:S01]  /*0ee0*/  MOV R0, 0x3c80f082 ;  /* 0x3c80f08200007802 */ /* 0x000fe20000000f00 */
[----:B------:R-:W-:-:S04]  /*0ef0*/  FMUL R23, R25, R25 ;  /* 0x0000001919177220 */ /* 0x000fc80000400000 */
[----:B------:R-:W-:-:S04]  /*0f00*/  FFMA.FTZ R0, R23, R0, -0.052303962409496307373 ;  /* 0xbd563cae17007423 */ /* 0x000fc80000010000 */
[----:B------:R-:W-:-:S04]  /*0f10*/  FFMA.FTZ R0, R23, R0, 0.1331529766321182251 ;  /* 0x3e08594117007423 */ /* 0x000fc80000010000 */
[----:B------:R-:W-:-:S04]  /*0f20*/  FFMA.FTZ R0, R23, R0, -0.33332768082618713379 ;  /* 0xbeaaa9ed17007423 */ /* 0x000fc80000010000 */
[----:B------:R-:W-:-:S04]  /*0f30*/  FFMA.FTZ R0, R23, R0, RZ ;  /* 0x0000000017007223 */ /* 0x000fc800000100ff */
[----:B------:R-:W-:-:S02]  /*0f40*/  FFMA.FTZ R14, R0, R25, R25 ;  /* 0x00000019000e7223 */ /* 0x000fc40000010019 */
.L_x_23:
[----:B------:R-:W-:Y:S05]  /*0f50*/  BSYNC B0 ;  /* 0x0000000000007941 */ /* 0x000fea0003800000 */
.L_x_21:
[--C-:B------:R-:W-:Y:S02]  /*0f60*/  LOP3.LUT R0, R9, 0x7, R2.reuse, 0xfe, !PT ;  /* 0x0000000709007812 */ /* 0x100fe400078efe02 */
[----:B------:R-:W-:Y:S02]  /*0f70*/  ISETP.GT.U32.AND P6, PT, R11, UR8, PT ;  /* 0x000000080b007c0c */ /* 0x000fe4000bfc4070 */
[----:B------:R-:W-:Y:S02]  /*0f80*/  ISETP.GT.U32.AND P2, PT, R0, UR8, PT ;  /* 0x0000000800007c0c */ /* 0x000fe4000bf44070 */
[C-C-:B------:R-:W-:Y:S02]  /*0f90*/  LOP3.LUT R24, R9.reuse, 0x6, R2.reuse, 0xfe, !PT ;  /* 0x0000000609187812 */ /* 0x140fe400078efe02 */
[C-C-:B------:R-:W-:Y:S02]  /*0fa0*/  LOP3.LUT R23, R9.reuse, 0x5, R2.reuse, 0xfe, !PT ;  /* 0x0000000509177812 */ /* 0x140fe400078efe02 */
[----:B------:R-:W-:-:S02]  /*0fb0*/  LOP3.LUT R11, R9, 0x4, R2, 0xfe, !PT ;  /* 0x00000004090b7812 */ /* 0x000fc400078efe02 */
[----:B------:R-:W-:Y:S02]  /*0fc0*/  ISETP.GT.AND.EX P2, PT, R8, UR15, PT, P2 ;  /* 0x0000000f08007c0c */ /* 0x000fe4000bf44320 */
[----:B------:R-:W-:Y:S02]  /*0fd0*/  LOP3.LUT R0, R9, 0x3, R2, 0xfe, !PT ;  /* 0x0000000309007812 */ /* 0x000fe400078efe02 */
[----:B------:R-:W-:Y:S02]  /*0fe0*/  ISETP.GT.U32.AND P4, PT, R24, UR8, PT ;  /* 0x0000000818007c0c */ /* 0x000fe4000bf84070 */
[----:B------:R-:W-:Y:S02]  /*0ff0*/  ISETP.GT.U32.AND P5, PT, R23, UR8, PT ;  /* 0x0000000817007c0c */ /* 0x000fe4000bfa4070 */
[----:B------:R-:W-:Y:S02]  /*1000*/  ISETP.GT.AND.EX P6, PT, R8, UR15, PT, P6 ;  /* 0x0000000f08007c0c */ /* 0x000fe4000bfc4360 */
[----:B------:R-:W-:-:S02]  /*1010*/  ISETP.GT.U32.AND P0, PT, R11, UR8, PT ;  /* 0x000000080b007c0c */ /* 0x000fc4000bf04070 */
[----:B------:R-:W-:Y:S02]  /*1020*/  FSEL R23, RZ, -3.38953138925153547590e+38, !P2 ;  /* 0xff7f0000ff177808 */ /* 0x000fe40005000000 */
[C-C-:B------:R-:W-:Y:S02]  /*1030*/  LOP3.LUT R11, R9.reuse, 0x2, R2.reuse, 0xfe, !PT ;  /* 0x00000002090b7812 */ /* 0x140fe400078efe02 */
[----:B------:R-:W-:Y:S01]  /*1040*/  ISETP.GT.U32.AND P3, PT, R0, UR8, PT ;  /* 0x0000000800007c0c */ /* 0x000fe2000bf64070 */
[----:B------:R-:W-:Y:S01]  /*1050*/  FFMA R26, R14, 50, R23 ;  /* 0x424800000e1a7823 */ /* 0x000fe20000000017 */
[----:B------:R-:W-:Y:S02]  /*1060*/  FSEL R0, RZ, -3.38953138925153547590e+38, !P6 ;  /* 0xff7f0000ff007808 */ /* 0x000fe40007000000 */
[----:B------:R-:W-:Y:S02]  /*1070*/  ISETP.GT.AND.EX P4, PT, R8, UR15, PT, P4 ;  /* 0x0000000f08007c0c */ /* 0x000fe4000bf84340 */
[----:B------:R-:W-:Y:S01]  /*1080*/  LOP3.LUT R24, R9, 0x1, R2, 0xfe, !PT ;  /* 0x0000000109187812 */ /* 0x000fe200078efe02 */
[----:B------:R-:W-:Y:S01]  /*1090*/  FFMA R0, R19, 50, R0 ;  /* 0x4248000013007823 */ /* 0x000fe20000000000 */
[----:B------:R-:W-:-:S02]  /*10a0*/  ISETP.GT.U32.AND P2, PT, R11, UR8, PT ;  /* 0x000000080b007c0c */ /* 0x000fc4000bf44070 */
[C---:B------:R-:W-:Y:S02]  /*10b0*/  ISETP.GT.AND.EX P5, PT, R8.reuse, UR15, PT, P5 ;  /* 0x0000000f08007c0c */ /* 0x040fe4000bfa4350 */
[----:B------:R-:W-:Y:S02]  /*10c0*/  ISETP.GT.AND.EX P0, PT, R8, UR15, PT, P0 ;  /* 0x0000000f08007c0c */ /* 0x000fe4000bf04300 */
[----:B------:R-:W-:Y:S02]  /*10d0*/  FSEL R11, RZ, -3.38953138925153547590e+38, !P4 ;  /* 0xff7f0000ff0b7808 */ /* 0x000fe40006000000 */
[----:B------:R-:W-:Y:S02]  /*10e0*/  ISETP.GT.U32.AND P4, PT, R24, UR8, PT ;  /* 0x0000000818007c0c */ /* 0x000fe4000bf84070 */
[----:B------:R-:W-:Y:S01]  /*10f0*/  FSEL R24, RZ, -3.38953138925153547590e+38, !P5 ;  /* 0xff7f0000ff187808 */ /* 0x000fe20006800000 */
[----:B------:R-:W-:Y:S01]  /*1100*/  FFMA R23, R22, 50, R11 ;  /* 0x4248000016177823 */ /* 0x000fe2000000000b */
[----:B------:R-:W-:-:S02]  /*1110*/  ISETP.GT.AND.EX P2, PT, R8, UR15, PT, P2 ;  /* 0x0000000f08007c0c */ /* 0x000fc4000bf44320 */
[----:B------:R-:W-:Y:S01]  /*1120*/  FSEL R19, RZ, -3.38953138925153547590e+38, !P0 ;  /* 0xff7f0000ff137808 */ /* 0x000fe20004000000 */
[----:B------:R-:W-:Y:S01]  /*1130*/  FFMA R21, R21, 50, R24 ;  /* 0x4248000015157823 */ /* 0x000fe20000000018 */
[C---:B------:R-:W-:Y:S02]  /*1140*/  FSETP.GT.AND P0, PT, R7.reuse, R26, PT ;  /* 0x0000001a0700720b */ /* 0x040fe40003f04000 */
[----:B------:R-:W-:Y:S01]  /*1150*/  FSEL R14, RZ, -3.38953138925153547590e+38, !P2 ;  /* 0xff7f0000ff0e7808 */ /* 0x000fe20005000000 */
[----:B------:R-:W-:Y:S01]  /*1160*/  FFMA R20, R20, 50, R19 ;  /* 0x4248000014147823 */ /* 0x000fe20000000013 */
[----:B------:R-:W-:Y:S02]  /*1170*/  ISETP.GT.AND.EX P3, PT, R8, UR15, PT, P3 ;  /* 0x0000000f08007c0c */ /* 0x000fe4000bf64330 */
[-C--:B------:R-:W-:Y:S01]  /*1180*/  FSETP.NAN.AND P2, PT, R7, R7.reuse, PT ;  /* 0x000000070700720b */ /* 0x080fe20003f48000 */
[----:B------:R-:W-:Y:S01]  /*1190*/  FFMA R14, R17, 50, R14 ;  /* 0x42480000110e7823 */ /* 0x000fe2000000000e */
[----:B------:R-:W-:-:S02]  /*11a0*/  FSEL R26, R26, R7, !P0 ;  /* 0x000000071a1a7208 */ /* 0x000fc40004000000 */
[----:B------:R-:W-:Y:S02]  /*11b0*/  FSEL R11, RZ, -3.38953138925153547590e+38, !P3 ;  /* 0xff7f0000ff0b7808 */ /* 0x000fe40005800000 */
[----:B------:R-:W-:Y:S02]  /*11c0*/  @!P1 FSEL R7, R26, R7, !P2 ;  /* 0x000000071a079208 */ /* 0x000fe40005000000 */
[----:B------:R-:W-:Y:S01]  /*11d0*/  FSETP.GT.AND P2, PT, R10, R23, PT ;  /* 0x000000170a00720b */ /* 0x000fe20003f44000 */
[----:B------:R-:W-:Y:S01]  /*11e0*/  FFMA R19, R18, 50, R11 ;  /* 0x4248000012137823 */ /* 0x000fe2000000000b */
[----:B------:R-:W-:Y:S02]  /*11f0*/  FSETP.GT.AND P3, PT, R12, R21, PT ;  /* 0x000000150c00720b */ /* 0x000fe40003f64000 */
[----:B------:R-:W-:Y:S02]  /*1200*/  ISETP.GT.AND.EX P4, PT, R8, UR15, PT, P4 ;  /* 0x0000000f08007c0c */ /* 0x000fe4000bf84340 */
[----:B------:R-:W-:-:S02]  /*1210*/  FSEL R23, R23, R10, !P2 ;  /* 0x0000000a17177208 */ /* 0x000fc40005000000 */
[----:B------:R-:W-:Y:S02]  /*1220*/  FSEL R21, R21, R12, !P3 ;  /* 0x0000000c15157208 */ /* 0x000fe40005800000 */
[----:B------:R-:W-:Y:S02]  /*1230*/  IADD3 R9, P6, R9, 0x800, RZ ;  /* 0x0000080009097810 */ /* 0x000fe40007fde0ff */
[----:B------:R-:W-:Y:S02]  /*1240*/  FSETP.GT.AND P2, PT, R13, R20, PT ;  /* 0x000000140d00720b */ /* 0x000fe40003f44000 */
[----:B------:R-:W-:Y:S02]  /*1250*/  FSEL R11, RZ, -3.38953138925153547590e+38, !P4 ;  /* 0xff7f0000ff0b7808 */ /* 0x000fe40006000000 */
[----:B------:R-:W-:Y:S02]  /*1260*/  FSETP.NAN.AND P3, PT, R12, R12, PT ;  /* 0x0000000c0c00720b */ /* 0x000fe40003f68000 */
[----:B------:R-:W-:Y:S01]  /*1270*/  IADD3 R25, R9, -0x800, RZ ;  /* 0xfffff80009197810 */ /* 0x000fe20007ffe0ff */
[----:B------:R-:W-:Y:S01]  /*1280*/  FFMA R11, R16, 50, R11 ;  /* 0x42480000100b7823 */ /* 0x000fe2000000000b */
[----:B------:R-:W-:-:S02]  /*1290*/  FSEL R20, R20, R13, !P2 ;  /* 0x0000000d14147208 */ /* 0x000fc40005000000 */
[----:B------:R-:W-:Y:S02]  /*12a0*/  @!P1 FSEL R12, R21, R12, !P3 ;  /* 0x0000000c150c9208 */ /* 0x000fe40005800000 */
[----:B------:R-:W-:Y:S02]  /*12b0*/  FSETP.NAN.AND P2, PT, R13, R13, PT ;  /* 0x0000000d0d00720b */ /* 0x000fe40003f48000 */
[----:B------:R-:W-:Y:S02]  /*12c0*/  FSETP.GT.AND P3, PT, R4, R19, PT ;  /* 0x000000130400720b */ /* 0x000fe40003f64000 */
[----:B------:R-:W-:Y:S02]  /*12d0*/  ISETP.GE.U32.AND P5, PT, R25, 0x1800, PT ;  /* 0x000018001900780c */ /* 0x000fe40003fa6070 */
[----:B------:R-:W-:Y:S02]  /*12e0*/  @!P1 FSEL R13, R20, R13, !P2 ;  /* 0x0000000d140d9208 */ /* 0x000fe40005000000 */
[----:B------:R-:W-:-:S02]  /*12f0*/  FSETP.GT.AND P4, PT, R5, R14, PT ;  /* 0x0000000e0500720b */ /* 0x000fc40003f84000 */
[----:B------:R-:W-:Y:S02]  /*1300*/  FSEL R19, R19, R4, !P3 ;  /* 0x0000000413137208 */ /* 0x000fe40005800000 */
[----:B------:R-:W-:Y:S02]  /*1310*/  FSETP.NAN.AND P0, PT, R10, R10, PT ;  /* 0x0000000a0a00720b */ /* 0x000fe40003f08000 */
[----:B------:R-:W-:Y:S02]  /*1320*/  FSETP.GT.AND P2, PT, R15, R0, PT ;  /* 0x000000000f00720b */ /* 0x000fe40003f44000 */
[----:B------:R-:W-:Y:S02]  /*1330*/  FSETP.GT.AND P3, PT, R6, R11, PT ;  /* 0x0000000b0600720b */ /* 0x000fe40003f64000 */
[----:B------:R-:W-:Y:S02]  /*1340*/  FSEL R14, R14, R5, !P4 ;  /* 0x000000050e0e7208 */ /* 0x000fe40006000000 */
[----:B------:R-:W-:-:S02]  /*1350*/  @!P1 FSEL R10, R23, R10, !P0 ;  /* 0x0000000a170a9208 */ /* 0x000fc40004000000 */
[-C--:B------:R-:W-:Y:S02]  /*1360*/  FSETP.NAN.AND P4, PT, R15, R15.reuse, PT ;  /* 0x0000000f0f00720b */ /* 0x080fe40003f88000 */
[----:B------:R-:W-:Y:S02]  /*1370*/  FSEL R0, R0, R15, !P2 ;  /* 0x0000000f00007208 */ /* 0x000fe40005000000 */
[----:B------:R-:W-:Y:S02]  /*1380*/  FSEL R11, R11, R6, !P3 ;  /* 0x000000060b0b7208 */ /* 0x000fe40005800000 */
[----:B------:R-:W-:Y:S02]  /*1390*/  FSETP.NAN.AND P0, PT, R4, R4, PT ;  /* 0x000000040400720b */ /* 0x000fe40003f08000 */
[----:B------:R-:W-:Y:S02]  /*13a0*/  FSETP.NAN.AND P3, PT, R5, R5, PT ;  /* 0x000000050500720b */ /* 0x000fe40003f68000 */
[----:B------:R-:W-:-:S02]  /*13b0*/  FSETP.NAN.AND P2, PT, R6, R6, PT ;  /* 0x000000060600720b */ /* 0x000fc40003f48000 */
[----:B------:R-:W-:Y:S02]  /*13c0*/  @!P1 FSEL R15, R0, R15, !P4 ;  /* 0x0000000f000f9208 */ /* 0x000fe40006000000 */
[----:B------:R-:W-:Y:S02]  /*13d0*/  @!P1 FSEL R4, R19, R4, !P0 ;  /* 0x0000000413049208 */ /* 0x000fe40004000000 */
[----:B------:R-:W-:Y:S02]  /*13e0*/  @!P1 FSEL R5, R14, R5, !P3 ;  /* 0x000000050e059208 */ /* 0x000fe40005800000 */
[----:B------:R-:W-:Y:S02]  /*13f0*/  @!P1 FSEL R6, R11, R6, !P2 ;  /* 0x000000060b069208 */ /* 0x000fe40005000000 */
[----:B------:R-:W-:Y:S01]  /*1400*/  MOV R24, R15 ;  /* 0x0000000f00187202 */ /* 0x000fe20000000f00 */
[----:B------:R-:W-:Y:S01]  /*1410*/  IMAD.MOV.U32 R15, RZ, RZ, R12 ;  /* 0x000000ffff0f7224 */ /* 0x000fe200078e000c */
[----:B------:R-:W-:-:S02]  /*1420*/  IADD3.X R8, RZ, R8, RZ, P6, !PT ;  /* 0x00000008ff087210 */ /* 0x000fc400037fe4ff */
[----:B------:R-:W-:Y:S02]  /*1430*/  MOV R0, R7 ;  /* 0x0000000700007202 */ /* 0x000fe40000000f00 */
[----:B------:R-:W-:Y:S02]  /*1440*/  MOV R17, R13 ;  /* 0x0000000d00117202 */ /* 0x000fe40000000f00 */
[----:B------:R-:W-:Y:S02]  /*1450*/  MOV R20, R4 ;  /* 0x0000000400147202 */ /* 0x000fe40000000f00 */
[----:B------:R-:W-:Y:S02]  /*1460*/  MOV R22, R5 ;  /* 0x0000000500167202 */ /* 0x000fe40000000f00 */
[----:B------:R-:W-:Y:S01]  /*1470*/  MOV R23, R6 ;  /* 0x0000000600177202 */ /* 0x000fe20000000f00 */
[----:B------:R-:W-:Y:S01]  /*1480*/  @P5 CALL.REL.NOINC `(.L_x_24) ;  /* 0x0000001000005944 */ /* 0x000fe20003c00000 */
[----:B------:R-:W-:Y:S05]  /*1490*/  BRA `(.L_x_25) ;  /* 0xffffecd000007947 */ /* 0x000fea000383ffff */
.L_x_24:
[C---:B------:R-:W-:Y:S01]  /*14a0*/  FSETP.NAN.AND P1, PT, R24.reuse, R24, PT ;  /* 0x000000181800720b */ /* 0x040fe20003f28000 */
[----:B------:R-:W-:Y:S01]  /*14b0*/  CS2R R12, SRZ ;  /* 0x00000000000c7805 */ /* 0x000fe2000001ff00 */
[CC--:B------:R-:W-:Y:S01]  /*14c0*/  FSETP.GT.AND P0, PT, R24.reuse, R23.reuse, PT ;  /* 0x000000171800720b */ /* 0x0c0fe20003f04000 */
[----:B------:R-:W-:Y:S01]  /*14d0*/  CS2R R8, SRZ ;  /* 0x0000000000087805 */ /* 0x000fe2000001ff00 */
[----:B------:R-:W-:-:S02]  /*14e0*/  FSEL R23, R24, R23, P1 ;  /* 0x0000001718177208 */ /* 0x000fc40000800000 */
[----:B------:R-:W-:Y:S02]  /*14f0*/  SHF.R.U32.HI R5, RZ, 0x5, R3 ;  /* 0x00000005ff057819 */ /* 0x000fe40000011603 */
[----:B------:R-:W-:Y:S02]  /*1500*/  FSEL R23, R24, R23, P0 ;  /* 0x0000001718177208 */ /* 0x000fe40000000000 */
[----:B------:R-:W-:Y:S01]  /*1510*/  LOP3.LUT P3, RZ, R3, 0x1f, RZ, 0xc0, !PT ;  /* 0x0000001f03ff7812 */ /* 0x000fe2000786c0ff */
[----:B------:R-:W-:Y:S01]  /*1520*/  IMAD.SHL.U32 R5, R5, 0x4, RZ ;  /* 0x0000000405057824 */ /* 0x000fe200078e00ff */
[C---:B------:R-:W-:Y:S02]  /*1530*/  FSETP.GT.AND P0, PT, R23.reuse, R22, PT ;  /* 0x000000161700720b */ /* 0x040fe40003f04000 */
[----:B------:R-:W-:Y:S02]  /*1540*/  FSETP.NAN.AND P1, PT, R23, R23, PT ;  /* 0x000000171700720b */ /* 0x000fe40003f28000 */
[----:B------:R-:W-:-:S02]  /*1550*/  ISETP.GE.AND P4, PT, R3, 0x8, PT ;  /* 0x000000080300780c */ /* 0x000fc40003f86270 */
[----:B------:R-:W-:Y:S02]  /*1560*/  LOP3.LUT R16, R5, 0x1c, RZ, 0xe2, !PT ;  /* 0x0000001c05107812 */ /* 0x000fe400078ee2ff */
[----:B------:R-:W-:-:S05]  /*1570*/  MOV R19, RZ ;  /* 0x000000ff00137202 */ /* 0x000fca0000000f00 */
[----:B------:R-:W-:-:S04]  /*1580*/  @!P0 FSEL R23, R23, R22, P1 ;  /* 0x0000001617178208 */ /* 0x000fc80000800000 */
[C---:B------:R-:W-:Y:S02]  /*1590*/  FSETP.GT.AND P0, PT, R23.reuse, R20, PT ;  /* 0x000000141700720b */ /* 0x040fe40003f04000 */
[----:B------:R-:W-:-:S11]  /*15a0*/  FSETP.NAN.AND P1, PT, R23, R23, PT ;  /* 0x000000171700720b */ /* 0x000fd60003f28000 */
[----:B------:R-:W-:-:S04]  /*15b0*/  @!P0 FSEL R23, R23, R20, P1 ;  /* 0x0000001417178208 */ /* 0x000fc80000800000 */
[C---:B------:R-:W-:Y:S02]  /*15c0*/  FSETP.GT.AND P0, PT, R23.reuse, R17, PT ;  /* 0x000000111700720b */ /* 0x040fe40003f04000 */
[----:B------:R-:W-:-:S11]  /*15d0*/  FSETP.NAN.AND P1, PT, R23, R23, PT ;  /* 0x000000171700720b */ /* 0x000fd60003f28000 */
[----:B------:R-:W-:Y:S02]  /*15e0*/  @!P0 FSEL R23, R23, R17, P1 ;  /* 0x0000001117178208 */ /* 0x000fe40000800000 */
[----:B------:R-:W-:Y:S02]  /*15f0*/  MOV R17, RZ ;  /* 0x000000ff00117202 */ /* 0x000fe40000000f00 */
[C---:B------:R-:W-:Y:S02]  /*1600*/  FSETP.GT.AND P0, PT, R23.reuse, R15, PT ;  /* 0x0000000f1700720b */ /* 0x040fe40003f04000 */
[----:B------:R-:W-:-:S11]  /*1610*/  FSETP.NAN.AND P1, PT, R23, R23, PT ;  /* 0x000000171700720b */ /* 0x000fd60003f28000 */
[----:B------:R-:W-:Y:S02]  /*1620*/  @!P0 FSEL R23, R23, R15, P1 ;  /* 0x0000000f17178208 */ /* 0x000fe40000800000 */
[----:B------:R-:W-:Y:S02]  /*1630*/  CS2R R14, SRZ ;  /* 0x00000000000e7805 */ /* 0x000fe4000001ff00 */
[C---:B------:R-:W-:Y:S02]  /*1640*/  FSETP.GT.AND P0, PT, R23.reuse, R10, PT ;  /* 0x0000000a1700720b */ /* 0x040fe40003f04000 */
[----:B------:R-:W-:-:S11]  /*1650*/  FSETP.NAN.AND P1, PT, R23, R23, PT ;  /* 0x000000171700720b */ /* 0x000fd60003f28000 */
[----:B------:R-:W-:Y:S02]  /*1660*/  @!P0 FSEL R23, R23, R10, P1 ;  /* 0x0000000a17178208 */ /* 0x000fe40000800000 */
[----:B------:R-:W-:Y:S02]  /*1670*/  CS2R R10, SRZ ;  /* 0x00000000000a7805 */ /* 0x000fe4000001ff00 */
[C---:B------:R-:W-:Y:S02]  /*1680*/  FSETP.GT.AND P0, PT, R23.reuse, R0, PT ;  /* 0x000000001700720b */ /* 0x040fe40003f04000 */
[----:B------:R-:W-:-:S11]  /*1690*/  FSETP.NAN.AND P1, PT, R23, R23, PT ;  /* 0x000000171700720b */ /* 0x000fd60003f28000 */
[----:B------:R-:W-:-:S04]  /*16a0*/  @!P0 FSEL R23, R23, R0, P1 ;  /* 0x0000000017178208 */ /* 0x000fc80000800000 */
[C---:B------:R-:W-:Y:S01]  /*16b0*/  FSETP.NAN.AND P1, PT, R23.reuse, R23, PT ;  /* 0x000000171700720b */ /* 0x040fe20003f28000 */
[----:B------:R-:W0:Y:S02]  /*16c0*/  SHFL.BFLY PT, R0, R23, 0x10, 0x1f ;  /* 0x0e001f0017007f89 */ /* 0x000e2400000e0000 */
[----:B0-----:R-:W-:-:S10]  /*16d0*/  FSETP.GT.AND P0, PT, R23, R0, PT ;  /* 0x000000001700720b */ /* 0x001fd40003f04000 */
[----:B------:R-:W-:-:S04]  /*16e0*/  @!P1 FSEL R23, R23, R0, P0 ;  /* 0x0000000017179208 */ /* 0x000fc80000000000 */
[C---:B------:R-:W-:Y:S01]  /*16f0*/  FSETP.NAN.AND P1, PT, R23.reuse, R23, PT ;  /* 0x000000171700720b */ /* 0x040fe20003f28000 */
[----:B------:R-:W0:Y:S02]  /*1700*/  SHFL.BFLY PT, R0, R23, 0x8, 0x1f ;  /* 0x0d001f0017007f89 */ /* 0x000e2400000e0000 */
[----:B0-----:R-:W-:-:S13]  /*1710*/  FSETP.GT.AND P0, PT, R23, R0, PT ;  /* 0x000000001700720b */ /* 0x001fda0003f04000 */
        /* <DEDUP_REMOVED lines=12> */
[----:B------:R-:W-:-:S05]  /*17e0*/  @!P0 FSEL R23, R23, R0, P1 ;  /* 0x0000000017178208 */ /* 0x000fca0000800000 */
[----:B------:R-:W-:Y:S04]  /*17f0*/  @!P3 STS [R16], R23 ;  /* 0x000000171000b388 */ /* 0x000fe80000000800 */
[----:B------:R-:W-:Y:S06]  /*1800*/  BAR.SYNC 0x0 ;  /* 0x0000000000007b1d */ /* 0x000fec0000000000 */
[----:B------:R-:W0:Y:S04]  /*1810*/  @!P4 LDS R4, [R3.X4] ;  /* 0x000000000304c984 */ /* 0x000e280000004800 */
[----:B0-----:R-:W0:Y:S01]  /*1820*/  SHFL.BFLY PT, R5, R4, 0x4, 0x1f ;  /* 0x0c801f0004057f89 */ /* 0x001e2200000e0000 */
[----:B------:R-:W-:-:S02]  /*1830*/  FSETP.NAN.AND P1, PT, R4, R4, PT ;  /* 0x000000040400720b */ /* 0x000fc40003f28000 */
[----:B0-----:R-:W-:-:S04]  /*1840*/  FSETP.GT.AND P0, PT, R4, R5, PT ;  /* 0x000000050400720b */ /* 0x001fc80003f04000 */
[----:B------:R-:W-:-:S04]  /*1850*/  FSEL R5, R4, R5, P0 ;  /* 0x0000000504057208 */ /* 0x000fc80000000000 */
[----:B------:R-:W-:-:S04]  /*1860*/  FSEL R0, R4, R5, P1 ;  /* 0x0000000504007208 */ /* 0x000fc80000800000 */
[C---:B------:R-:W-:Y:S01]  /*1870*/  FSETP.NAN.AND P1, PT, R0.reuse, R0, PT ;  /* 0x000000000000720b */ /* 0x040fe20003f28000 */
[----:B------:R-:W0:Y:S02]  /*1880*/  SHFL.BFLY PT, R5, R0, 0x2, 0x1f ;  /* 0x0c401f0000057f89 */ /* 0x000e2400000e0000 */
[----:B0-----:R-:W-:-:S13]  /*1890*/  FSETP.GT.AND P0, PT, R0, R5, PT ;  /* 0x000000050000720b */ /* 0x001fda0003f04000 */
[----:B------:R-:W-:Y:S02]  /*18a0*/  @!P0 FSEL R0, R0, R5, P1 ;  /* 0x0000000500008208 */ /* 0x000fe40000800000 */
[C---:B------:R-:W-:Y:S02]  /*18b0*/  LOP3.LUT P0, RZ, R3.reuse, 0x7, RZ, 0xc0, !PT ;  /* 0x0000000703ff7812 */ /* 0x040fe4000780c0ff */
[C---:B------:R-:W-:Y:S01]  /*18c0*/  FSETP.NAN.AND P2, PT, R0.reuse, R0, PT ;  /* 0x000000000000720b */ /* 0x040fe20003f48000 */
[----:B------:R-:W0:Y:S01]  /*18d0*/  SHFL.BFLY PT, R5, R0, 0x1, 0x1f ;  /* 0x0c201f0000057f89 */ /* 0x000e2200000e0000 */
[----:B------:R-:W-:Y:S02]  /*18e0*/  ISETP.LT.AND P0, PT, R3, 0x8, !P0 ;  /* 0x000000080300780c */ /* 0x000fe40004701270 */
[----:B0-----:R-:W-:-:S13]  /*18f0*/  FSETP.GT.AND P1, PT, R0, R5, PT ;  /* 0x000000050000720b */ /* 0x001fda0003f24000 */
[----:B------:R-:W-:-:S05]  /*1900*/  @!P1 FSEL R0, R0, R5, P2 ;  /* 0x0000000500009208 */ /* 0x000fca0001000000 */
[----:B------:R-:W-:Y:S04]  /*1910*/  @P0 STS [R3.X4], R0 ;  /* 0x0000000003000388 */ /* 0x000fe80000004800 */
[----:B------:R-:W-:Y:S06]  /*1920*/  BAR.SYNC 0x0 ;  /* 0x0000000000007b1d */ /* 0x000fec0000000000 */
[----:B------:R-:W0:Y:S02]  /*1930*/  LDS R4, [RZ] ;  /* 0x00000000ff047984 */ /* 0x000e240000000800 */
[----:B0-----:R0:W1:Y:S02]  /*1940*/  R2UR UR11, R4 ;  /* 0x00000000040b73c2 */ /* 0x00106400000e0000 */
.L_x_51:
[----:B------:R-:W-:Y:S01]  /*1950*/  LOP3.LUT R18, R2, R17, RZ, 0xfc, !PT ;  /* 0x0000001102127212 */ /* 0x000fe200078efcff */
[----:B0-----:R-:W-:Y:S01]  /*1960*/  CS2R R4, SRZ ;  /* 0x0000000000047805 */ /* 0x001fe2000001ff00 */
[----:B------:R-:W-:-:S02]  /*1970*/  CS2R R6, SRZ ;  /* 0x0000000000067805 */ /* 0x000fc4000001ff00 */
[C---:B------:R-:W-:Y:S02]  /*1980*/  ISETP.GE.U32.AND P1, PT, R18.reuse, 0x2000, PT ;  /* 0x000020001200780c */ /* 0x040fe40003f26070 */
[C---:B------:R-:W-:Y:S02]  /*1990*/  LEA R24, P2, R18.reuse, UR6, 0x1 ;  /* 0x0000000612187c11 */ /* 0x040fe4000f8408ff */
[----:B------:R-:W-:Y:S02]  /*19a0*/  ISETP.GE.U32.AND.EX P1, PT, R15, RZ, PT, P1 ;  /* 0x000000ff0f00720c */ /* 0x000fe40003f26110 */
[----:B------:R-:W-:-:S11]  /*19b0*/  LEA.HI.X R25, R18, UR7, R15, 0x1, P2 ;  /* 0x0000000712197c11 */ /* 0x000fd600090f0c0f */
[----:B------:R-:W2:Y:S01]  /*19c0*/  @!P1 LDG.E.EL.128 R4, [R24.64] ;  /* 0x0000000c18049981 */ /* 0x000ea2000c2e1d00 */
[----:B------:R-:W-:Y:S01]  /*19d0*/  BSSY B0, `(.L_x_26) ;  /* 0x000001c000007945 */ /* 0x000fe20003800000 */
[----:B--2---:R-:W-:Y:S02]  /*19e0*/  SEL R23, R4, RZ, !P1 ;  /* 0x000000ff04177207 */ /* 0x004fe40004800000 */
[----:B------:R-:W-:Y:S02]  /*19f0*/  SEL R20, R5, RZ, !P1 ;  /* 0x000000ff05147207 */ /* 0x000fe40004800000 */
[----:B------:R-:W-:Y:S02]  /*1a00*/  SHF.L.U32 R0, R23, 0x10, RZ ;  /* 0x0000001017007819 */ /* 0x000fe400000006ff */
[----:B------:R-:W-:Y:S02]  /*1a10*/  SEL R22, R6, RZ, !P1 ;  /* 0x000000ff06167207 */ /* 0x000fe40004800000 */
[----:B------:R-:W-:Y:S01]  /*1a20*/  SEL R21, R7, RZ, !P1 ;  /* 0x000000ff07157207 */ /* 0x000fe20004800000 */
        /* <DEDUP_REMOVED lines=15> */
.L_x_27:
[----:B------:R-:W-:Y:S01]  /*1b20*/  IMAD.MOV.U32 R0, RZ, RZ, 0x3c80f082 ;  /* 0x3c80f082ff007424 */ /* 0x000fe200078e00ff */
[----:B------:R-:W-:-:S04]  /*1b30*/  FMUL R5, R27, R27 ;  /* 0x0000001b1b057220 */ /* 0x000fc80000400000 */
[----:B------:R-:W-:-:S04]  /*1b40*/  FFMA.FTZ R0, R5, R0, -0.052303962409496307373 ;  /* 0xbd563cae05007423 */ /* 0x000fc80000010000 */
[----:B------:R-:W-:-:S04]  /*1b50*/  FFMA.FTZ R0, R5, R0, 0.1331529766321182251 ;  /* 0x3e08594105007423 */ /* 0x000fc80000010000 */
[----:B------:R-:W-:-:S04]  /*1b60*/  FFMA.FTZ R0, R5, R0, -0.33332768082618713379 ;  /* 0xbeaaa9ed05007423 */ /* 0x000fc80000010000 */
[----:B------:R-:W-:-:S04]  /*1b70*/  FFMA.FTZ R0, R5, R0, RZ ;  /* 0x0000000005007223 */ /* 0x000fc800000100ff */
[----:B------:R-:W-:-:S02]  /*1b80*/  FFMA.FTZ R4, R27, R0, R27 ;  /* 0x000000001b047223 */ /* 0x000fc4000001001b */
.L_x_28:
[----:B------:R-:W-:Y:S05]  /*1b90*/  BSYNC B0 ;  /* 0x0000000000007941 */ /* 0x000fea0003800000 */
.L_x_26:
        /* <DEDUP_REMOVED lines=18> */
.L_x_30:
[----:B------:R-:W-:Y:S01]  /*1cc0*/  MOV R0, 0x3c80f082 ;  /* 0x3c80f08200007802 */ /* 0x000fe20000000f00 */
[----:B------:R-:W-:-:S04]  /*1cd0*/  FMUL R5, R23, R23 ;  /* 0x0000001717057220 */ /* 0x000fc80000400000 */
[----:B------:R-:W-:-:S04]  /*1ce0*/  FFMA.FTZ R0, R5, R0, -0.052303962409496307373 ;  /* 0xbd563cae05007423 */ /* 0x000fc80000010000 */
[----:B------:R-:W-:-:S04]  /*1cf0*/  FFMA.FTZ R0, R5, R0, 0.1331529766321182251 ;  /* 0x3e08594105007423 */ /* 0x000fc80000010000 */
[----:B------:R-:W-:-:S04]  /*1d00*/  FFMA.FTZ R0, R5, R0, -0.33332768082618713379 ;  /* 0xbeaaa9ed05007423 */ /* 0x000fc80000010000 */
[----:B------:R-:W-:-:S04]  /*1d10*/  FFMA.FTZ R0, R5, R0, RZ ;  /* 0x0000000005007223 */ /* 0x000fc800000100ff */
[----:B------:R-:W-:-:S02]  /*1d20*/  FFMA.FTZ R5, R23, R0, R23 ;  /* 0x0000000017057223 */ /* 0x000fc40000010017 */
.L_x_31:
[----:B------:R-:W-:Y:S05]  /*1d30*/  BSYNC B0 ;  /* 0x0000000000007941 */ /* 0x000fea0003800000 */
.L_x_29:
        /* <DEDUP_REMOVED lines=17> */
.L_x_33:
[----:B------:R-:W-:Y:S01]  /*1e50*/  MOV R0, 0x3c80f082 ;  /* 0x3c80f08200007802 */ /* 0x000fe20000000f00 */
[----:B------:R-:W-:-:S04]  /*1e60*/  FMUL R7, R23, R23 ;  /* 0x0000001717077220 */ /* 0x000fc80000400000 */
[----:B------:R-:W-:-:S04]  /*1e70*/  FFMA.FTZ R0, R7, R0, -0.052303962409496307373 ;  /* 0xbd563cae07007423 */ /* 0x000fc80000010000 */
[----:B------:R-:W-:-:S04]  /*1e80*/  FFMA.FTZ R0, R7, R0, 0.1331529766321182251 ;  /* 0x3e08594107007423 */ /* 0x000fc80000010000 */
[----:B------:R-:W-:-:S04]  /*1e90*/  FFMA.FTZ R0, R7, R0, -0.33332768082618713379 ;  /* 0xbeaaa9ed07007423 */ /* 0x000fc80000010000 */
[----:B------:R-:W-:-:S04]  /*1ea0*/  FFMA.FTZ R0, R7, R0, RZ ;  /* 0x0000000007007223 */ /* 0x000fc800000100ff */
[----:B------:R-:W-:-:S02]  /*1eb0*/  FFMA.FTZ R6, R23, R0, R23 ;  /* 0x0000000017067223 */ /* 0x000fc40000010017 */
.L_x_34:
[----:B------:R-:W-:Y:S05]  /*1ec0*/  BSYNC B0 ;  /* 0x0000000000007941 */ /* 0x000fea0003800000 */
.L_x_32:
        /* <DEDUP_REMOVED lines=18> */
.L_x_36:
[----:B------:R-:W-:Y:S01]  /*1ff0*/  MOV R0, 0x3c80f082 ;  /* 0x3c80f08200007802 */ /* 0x000fe20000000f00 */
[----:B------:R-:W-:-:S04]  /*2000*/  FMUL R7, R23, R23 ;  /* 0x0000001717077220 */ /* 0x000fc80000400000 */
[----:B------:R-:W-:-:S04]  /*2010*/  FFMA.FTZ R0, R7, R0, -0.052303962409496307373 ;  /* 0xbd563cae07007423 */ /* 0x000fc80000010000 */
[----:B------:R-:W-:-:S04]  /*2020*/  FFMA.FTZ R0, R7, R0, 0.1331529766321182251 ;  /* 0x3e08594107007423 */ /* 0x000fc80000010000 */
[----:B------:R-:W-:-:S04]  /*2030*/  FFMA.FTZ R0, R7, R0, -0.33332768082618713379 ;  /* 0xbeaaa9ed07007423 */ /* 0x000fc80000010000 */
[----:B------:R-:W-:-:S04]  /*2040*/  FFMA.FTZ R0, R7, R0, RZ ;  /* 0x0000000007007223 */ /* 0x000fc800000100ff */
[----:B------:R-:W-:-:S02]  /*2050*/  FFMA.FTZ R7, R23, R0, R23 ;  /* 0x0000000017077223 */ /* 0x000fc40000010017 */
.L_x_37:
[----:B------:R-:W-:Y:S05]  /*2060*/  BSYNC B0 ;  /* 0x0000000000007941 */ /* 0x000fea0003800000 */
.L_x_35:
        /* <DEDUP_REMOVED lines=17> */
.L_x_39:
[----:B------:R-:W-:Y:S01]  /*2180*/  MOV R0, 0x3c80f082 ;  /* 0x3c80f08200007802 */ /* 0x000fe20000000f00 */
[----:B------:R-:W-:-:S04]  /*2190*/  FMUL R23, R25, R25 ;  /* 0x0000001919177220 */ /* 0x000fc80000400000 */
[----:B------:R-:W-:-:S04]  /*21a0*/  FFMA.FTZ R0, R23, R0, -0.052303962409496307373 ;  /* 0xbd563cae17007423 */ /* 0x000fc80000010000 */
[----:B------:R-:W-:-:S04]  /*21b0*/  FFMA.FTZ R0, R23, R0, 0.1331529766321182251 ;  /* 0x3e08594117007423 */ /* 0x000fc80000010000 */
[----:B------:R-:W-:-:S04]  /*21c0*/  FFMA.FTZ R0, R23, R0, -0.33332768082618713379 ;  /* 0xbeaaa9ed17007423 */ /* 0x000fc80000010000 */
[----:B------:R-:W-:-:S04]  /*21d0*/  FFMA.FTZ R0, R23, R0, RZ ;  /* 0x0000000017007223 */ /* 0x000fc800000100ff */
[----:B------:R-:W-:-:S02]  /*21e0*/  FFMA.FTZ R20, R25, R0, R25 ;  /* 0x0000000019147223 */ /* 0x000fc40000010019 */
.L_x_40:
[----:B------:R-:W-:Y:S05]  /*21f0*/  BSYNC B0 ;  /* 0x0000000000007941 */ /* 0x000fea0003800000 */
.L_x_38:
        /* <DEDUP_REMOVED lines=18> */
.L_x_42:
[----:B------:R-:W-:Y:S01]  /*2320*/  MOV R0, 0x3c80f082 ;  /* 0x3c80f08200007802 */ /* 0x000fe20000000f00 */
[----:B------:R-:W-:-:S04]  /*2330*/  FMUL R23, R25, R25 ;  /* 0x0000001919177220 */ /* 0x000fc80000400000 */
[----:B------:R-:W-:-:S04]  /*2340*/  FFMA.FTZ R0, R23, R0, -0.052303962409496307373 ;  /* 0xbd563cae17007423 */ /* 0x000fc80000010000 */
[----:B------:R-:W-:-:S04]  /*2350*/  FFMA.FTZ R0, R23, R0, 0.1331529766321182251 ;  /* 0x3e08594117007423 */ /* 0x000fc80000010000 */
[----:B------:R-:W-:-:S04]  /*2360*/  FFMA.FTZ R0, R23, R0, -0.33332768082618713379 ;  /* 0xbeaaa9ed17007423 */ /* 0x000fc80000010000 */
[----:B------:R-:W-:-:S04]  /*2370*/  FFMA.FTZ R0, R23, R0, RZ ;  /* 0x0000000017007223 */ /* 0x000fc800000100ff */
[----:B------:R-:W-:-:S02]  /*2380*/  FFMA.FTZ R22, R25, R0, R25 ;  /* 0x0000000019167223 */ /* 0x000fc40000010019 */
.L_x_43:
[----:B------:R-:W-:Y:S05]  /*2390*/  BSYNC B0 ;  /* 0x0000000000007941 */ /* 0x000fea0003800000 */
.L_x_41:
        /* <DEDUP_REMOVED lines=17> */
.L_x_45:
[----:B------:R-:W-:Y:S01]  /*24b0*/  MOV R0, 0x3c80f082 ;  /* 0x3c80f08200007802 */ /* 0x000fe20000000f00 */
[----:B------:R-:W-:-:S04]  /*24c0*/  FMUL R23, R25, R25 ;  /* 0x0000001919177220 */ /* 0x000fc80000400000 */
[----:B------:R-:W-:-:S04]  /*24d0*/  FFMA.FTZ R0, R23, R0, -0.052303962409496307373 ;  /* 0xbd563cae17007423 */ /* 0x000fc80000010000 */
[----:B------:R-:W-:-:S04]  /*24e0*/  FFMA.FTZ R0, R23, R0, 0.1331529766321182251 ;  /* 0x3e08594117007423 */ /* 0x000fc80000010000 */
[----:B------:R-:W-:-:S04]  /*24f0*/  FFMA.FTZ R0, R23, R0, -0.33332768082618713379 ;  /* 0xbeaaa9ed17007423 */ /* 0x000fc80000010000 */
[----:B------:R-:W-:-:S04]  /*2500*/  FFMA.FTZ R0, R23, R0, RZ ;  /* 0x0000000017007223 */ /* 0x000fc800000100ff */
[----:B------:R-:W-:-:S02]  /*2510*/  FFMA.FTZ R23, R25, R0, R25 ;  /* 0x0000000019177223 */ /* 0x000fc40000010019 */
.L_x_46:
[----:B------:R-:W-:Y:S05]  /*2520*/  BSYNC B0 ;  /* 0x0000000000007941 */ /* 0x000fea0003800000 */
.L_x_44:
        /* <DEDUP_REMOVED lines=18> */
.L_x_48:
[----:B------:R-:W-:Y:S01]  /*2650*/  MOV R0, 0x3c80f082 ;  /* 0x3c80f08200007802 */ /* 0x000fe20000000f00 */
[----:B------:R-:W-:-:S04]  /*2660*/  FMUL R21, R25, R25 ;  /* 0x0000001919157220 */ /* 0x000fc80000400000 */
[----:B------:R-:W-:-:S04]  /*2670*/  FFMA.FTZ R0, R21, R0, -0.052303962409496307373 ;  /* 0xbd563cae15007423 */ /* 0x000fc80000010000 */
[----:B------:R-:W-:-:S04]  /*2680*/  FFMA.FTZ R0, R21, R0, 0.1331529766321182251 ;  /* 0x3e08594115007423 */ /* 0x000fc80000010000 */
[----:B------:R-:W-:-:S04]  /*2690*/  FFMA.FTZ R0, R21, R0, -0.33332768082618713379 ;  /* 0xbeaaa9ed15007423 */ /* 0x000fc80000010000 */
[----:B------:R-:W-:-:S04]  /*26a0*/  FFMA.FTZ R0, R21, R0, RZ ;  /* 0x0000000015007223 */ /* 0x000fc800000100ff */
[----:B------:R-:W-:-:S02]  /*26b0*/  FFMA.FTZ R0, R0, R25, R25 ;  /* 0x0000001900007223 */ /* 0x000fc40000010019 */
.L_x_49:
[----:B------:R-:W-:Y:S05]  /*26c0*/  BSYNC B0 ;  /* 0x0000000000007941 */ /* 0x000fea0003800000 */
.L_x_47:
[--C-:B------:R-:W-:Y:S02]  /*26d0*/  LOP3.LUT R21, R17, 0x6, R2.reuse, 0xfe, !PT ;  /* 0x0000000611157812 */ /* 0x100fe400078efe02 */
[----:B------:R-:W-:Y:S02]  /*26e0*/  ISETP.GT.U32.AND P6, PT, R18, UR8, PT ;  /* 0x0000000812007c0c */ /* 0x000fe4000bfc4070 */
[----:B------:R-:W-:Y:S02]  /*26f0*/  ISETP.GT.U32.AND P2, PT, R21, UR8, PT ;  /* 0x0000000815007c0c */ /* 0x000fe4000bf44070 */
[----:B------:R-:W-:Y:S02]  /*2700*/  LOP3.LUT R21, R17, 0x5, R2, 0xfe, !PT ;  /* 0x0000000511157812 */ /* 0x000fe400078efe02 */
[----:B------:R-:W-:Y:S02]  /*2710*/  ISETP.GT.AND.EX P2, PT, R15, UR15, PT, P2 ;  /* 0x0000000f0f007c0c */ /* 0x000fe4000bf44320 */
[----:B------:R-:W-:-:S02]  /*2720*/  ISETP.GT.U32.AND P5, PT, R21, UR8, PT ;  /* 0x0000000815007c0c */ /* 0x000fc4000bfa4070 */
[----:B------:R-:W-:Y:S02]  /*2730*/  FSEL R24, RZ, -3.38953138925153547590e+38, !P2 ;  /* 0xff7f0000ff187808 */ /* 0x000fe40005000000 */
[C---:B------:R-:W-:Y:S02]  /*2740*/  ISETP.GT.AND.EX P2, PT, R15.reuse, UR15, PT, P5 ;  /* 0x0000000f0f007c0c */ /* 0x040fe4000bf44350 */
[----:B------:R-:W-:Y:S01]  /*2750*/  ISETP.GT.AND.EX P6, PT, R15, UR15, PT, P6 ;  /* 0x0000000f0f007c0c */ /* 0x000fe2000bfc4360 */
[----:B------:R-:W-:Y:S01]  /*2760*/  FFMA R23, R23, 50, R24 ;  /* 0x4248000017177823 */ /* 0x000fe20000000018 */
[----:B------:R-:W-:Y:S02]  /*2770*/  FSEL R21, RZ, -3.38953138925153547590e+38, !P2 ;  /* 0xff7f0000ff157808 */ /* 0x000fe40005000000 */
[--C-:B------:R-:W-:Y:S01]  /*2780*/  LOP3.LUT R24, R17, 0x4, R2.reuse, 0xfe, !PT ;  /* 0x0000000411187812 */ /* 0x100fe200078efe02 */
[----:B-1----:R-:W-:Y:S01]  /*2790*/  FADD R23, R23, -UR11 ;  /* 0x8000000b17177e21 */ /* 0x002fe20008000000 */
[--C-:B------:R-:W-:Y:S01]  /*27a0*/  LOP3.LUT R18, R17, 0x3, R2.reuse, 0xfe, !PT ;  /* 0x0000000311127812 */ /* 0x100fe200078efe02 */
[----:B------:R-:W-:Y:S01]  /*27b0*/  FFMA R21, R22, 50, R21 ;  /* 0x4248000016157823 */ /* 0x000fe20000000015 */
[----:B------:R-:W-:Y:S01]  /*27c0*/  ISETP.GT.U32.AND P2, PT, R24, UR8, PT ;  /* 0x0000000818007c0c */ /* 0x000fe2000bf44070 */
[----:B------:R-:W-:Y:S01]  /*27d0*/  FMUL R25, R23, 1.4426950216293334961 ;  /* 0x3fb8aa3b17197820 */ /* 0x000fe20000400000 */
[----:B------:R-:W-:Y:S01]  /*27e0*/  LOP3.LUT R24, R17, 0x2, R2, 0xfe, !PT ;  /* 0x0000000211187812 */ /* 0x000fe200078efe02 */
[----:B------:R-:W-:Y:S01]  /*27f0*/  FADD R21, R21, -UR11 ;  /* 0x8000000b15157e21 */ /* 0x000fe20008000000 */
[----:B------:R-:W-:-:S02]  /*2800*/  ISETP.GT.AND.EX P2, PT, R15, UR15, PT, P2 ;  /* 0x0000000f0f007c0c */ /* 0x000fc4000bf44320 */
[----:B------:R-:W-:Y:S01]  /*2810*/  FSETP.GEU.AND P5, PT, R25, -126, PT ;  /* 0xc2fc00001900780b */ /* 0x000fe20003fae000 */
[----:B------:R-:W-:Y:S01]  /*2820*/  FMUL R26, R21, 1.4426950216293334961 ;  /* 0x3fb8aa3b151a7820 */ /* 0x000fe20000400000 */
[----:B------:R-:W-:Y:S02]  /*2830*/  FSEL R21, RZ, -3.38953138925153547590e+38, !P6 ;  /* 0xff7f0000ff157808 */ /* 0x000fe40007000000 */
[----:B------:R-:W-:Y:S02]  /*2840*/  FSEL R23, RZ, -3.38953138925153547590e+38, !P2 ;  /* 0xff7f0000ff177808 */ /* 0x000fe40005000000 */
[----:B------:R-:W-:Y:S01]  /*2850*/  FSETP.GEU.AND P6, PT, R26, -126, PT ;  /* 0xc2fc00001a00780b */ /* 0x000fe20003fce000 */
[----:B------:R-:W-:Y:S01]  /*2860*/  FFMA R21, R4, 50, R21 ;  /* 0x4248000004157823 */ /* 0x000fe20000000015 */
[----:B------:R-:W-:Y:S02]  /*2870*/  ISETP.GT.U32.AND P2, PT, R18, UR8, PT ;  /* 0x0000000812007c0c */ /* 0x000fe4000bf44070 */
[----:B------:R-:W-:Y:S01]  /*2880*/  LOP3.LUT R27, R17, 0x1, R2, 0xfe, !PT ;  /* 0x00000001111b7812 */ /* 0x000fe200078efe02 */
[----:B------:R-:W-:Y:S01]  /*2890*/  FADD R21, R21, -UR11 ;  /* 0x8000000b15157e21 */ /* 0x000fe20008000000 */
[----:B------:R-:W-:Y:S01]  /*28a0*/  ISETP.GT.AND.EX P2, PT, R15, UR15, PT, P2 ;  /* 0x0000000f0f007c0c */ /* 0x000fe2000bf44320 */
[----:B------:R-:W-:-:S02]  /*28b0*/  @!P5 FMUL R25, R25, 0.5 ;  /* 0x3f0000001919d820 */ /* 0x000fc40000400000 */
[----:B------:R-:W-:Y:S01]  /*28c0*/  FMUL R21, R21, 1.4426950216293334961 ;  /* 0x3fb8aa3b15157820 */ /* 0x000fe20000400000 */
[----:B------:R-:W-:Y:S01]  /*28d0*/  FSEL R22, RZ, -3.38953138925153547590e+38, !P2 ;  /* 0xff7f0000ff167808 */ /* 0x000fe20005000000 */
[----:B------:R0:W1:Y:S01]  /*28e0*/  MUFU.EX2 R18, R25 ;  /* 0x0000001900127308 */ /* 0x0000620000000800 */
[----:B------:R-:W-:Y:S01]  /*28f0*/  ISETP.GT.U32.AND P2, PT, R24, UR8, PT ;  /* 0x0000000818007c0c */ /* 0x000fe2000bf44070 */
[----:B------:R-:W-:Y:S01]  /*2900*/  @!P6 FMUL R26, R26, 0.5 ;  /* 0x3f0000001a1ae820 */ /* 0x000fe20000400000 */
[----:B------:R-:W-:Y:S01]  /*2910*/  FFMA R24, R20, 50, R23 ;  /* 0x4248000014187823 */ /* 0x000fe20000000017 */
[----:B------:R-:W-:Y:S01]  /*2920*/  FFMA R7, R7, 50, R22 ;  /* 0x4248000007077823 */ /* 0x000fe20000000016 */
[----:B------:R-:W-:Y:S02]  /*2930*/  ISETP.GT.AND.EX P2, PT, R15, UR15, PT, P2 ;  /* 0x0000000f0f007c0c */ /* 0x000fe4000bf44320 */
[----:B------:R-:W-:Y:S01]  /*2940*/  FADD R24, R24, -UR11 ;  /* 0x8000000b18187e21 */ /* 0x000fe20008000000 */
[----:B------:R-:W2:Y:S01]  /*2950*/  MUFU.EX2 R20, R26 ;  /* 0x0000001a00147308 */ /* 0x000ea20000000800 */
[----:B------:R-:W-:Y:S01]  /*2960*/  FSEL R23, RZ, -3.38953138925153547590e+38, !P2 ;  /* 0xff7f0000ff177808 */ /* 0x000fe20005000000 */
[----:B------:R-:W-:Y:S01]  /*2970*/  FADD R7, R7, -UR11 ;  /* 0x8000000b07077e21 */ /* 0x000fe20008000000 */
[----:B0-----:R-:W-:Y:S01]  /*2980*/  FMUL R25, R24, 1.4426950216293334961 ;  /* 0x3fb8aa3b18197820 */ /* 0x001fe20000400000 */
[----:B------:R-:W-:-:S02]  /*2990*/  ISETP.GT.U32.AND P2, PT, R27, UR8, PT ;  /* 0x000000081b007c0c */ /* 0x000fc4000bf44070 */
[----:B------:R-:W-:Y:S01]  /*29a0*/  FFMA R6, R6, 50, R23 ;  /* 0x4248000006067823 */ /* 0x000fe20000000017 */
[----:B------:R-:W-:Y:S01]  /*29b0*/  LOP3.LUT R22, R17, 0x7, R2, 0xfe, !PT ;  /* 0x0000000711167812 */ /* 0x000fe200078efe02 */
[----:B-1----:R-:W-:Y:S01]  /*29c0*/  @!P5 FMUL R18, R18, R18 ;  /* 0x000000121212d220 */ /* 0x002fe20000400000 */
[----:B------:R-:W-:Y:S01]  /*29d0*/  FSETP.GEU.AND P5, PT, R25, -126, PT ;  /* 0xc2fc00001900780b */ /* 0x000fe20003fae000 */
[----:B------:R-:W-:Y:S01]  /*29e0*/  FMUL R24, R7, 1.4426950216293334961 ;  /* 0x3fb8aa3b07187820 */ /* 0x000fe20000400000 */
[C---:B------:R-:W-:Y:S01]  /*29f0*/  ISETP.GT.AND.EX P2, PT, R15.reuse, UR15, PT, P2 ;  /* 0x0000000f0f007c0c */ /* 0x040fe2000bf44320 */
[----:B------:R-:W-:Y:S01]  /*2a00*/  FADD R6, R6, -UR11 ;  /* 0x8000000b06067e21 */ /* 0x000fe20008000000 */
[----:B------:R-:W-:Y:S01]  /*2a10*/  FSEL R18, R18, -RZ, !P1 ;  /* 0x800000ff12127208 */ /* 0x000fe20004800000 */
[----:B--2---:R-:W-:Y:S01]  /*2a20*/  @!P6 FMUL R20, R20, R20 ;  /* 0x000000141414e220 */ /* 0x004fe20000400000 */
[----:B------:R-:W-:Y:S01]  /*2a30*/  ISETP.GT.U32.AND P6, PT, R22, UR8, PT ;  /* 0x0000000816007c0c */ /* 0x000fe2000bfc4070 */
[----:B------:R-:W-:Y:S01]  /*2a40*/  FMUL R23, R6, 1.4426950216293334961 ;  /* 0x3fb8aa3b06177820 */ /* 0x000fe20000400000 */
[----:B------:R-:W-:Y:S01]  /*2a50*/  FSEL R22, RZ, -3.38953138925153547590e+38, !P2 ;  /* 0xff7f0000ff167808 */ /* 0x000fe20005000000 */
[----:B------:R-:W-:Y:S01]  /*2a60*/  FADD R9, R18, R9 ;  /* 0x0000000912097221 */ /* 0x000fe20000000000 */
[----:B------:R-:W-:-:S03]  /*2a70*/  ISETP.GT.AND.EX P6, PT, R15, UR15, PT, P6 ;  /* 0x0000000f0f007c0c */ /* 0x000fc6000bfc4360 */
[----:B------:R-:W-:Y:S01]  /*2a80*/  @!P5 FMUL R25, R25, 0.5 ;  /* 0x3f0000001919d820 */ /* 0x000fe20000400000 */
[----:B------:R-:W-:Y:S01]  /*2a90*/  FSETP.GEU.AND P2, PT, R24, -126, PT ;  /* 0xc2fc00001800780b */ /* 0x000fe20003f4e000 */
[----:B------:R-:W-:Y:S01]  /*2aa0*/  FFMA R5, R5, 50, R22 ;  /* 0x4248000005057823 */ /* 0x000fe20000000016 */
[----:B------:R-:W-:Y:S01]  /*2ab0*/  FSEL R7, RZ, -3.38953138925153547590e+38, !P6 ;  /* 0xff7f0000ff077808 */ /* 0x000fe20007000000 */
[----:B------:R0:W1:Y:S01]  /*2ac0*/  MUFU.EX2 R6, R25 ;  /* 0x0000001900067308 */ /* 0x0000620000000800 */
[----:B------:R-:W-:Y:S01]  /*2ad0*/  FSETP.GEU.AND P6, PT, R23, -126, PT ;  /* 0xc2fc00001700780b */ /* 0x000fe20003fce000 */
[----:B------:R-:W-:Y:S02]  /*2ae0*/  FADD R5, R5, -UR11 ;  /* 0x8000000b05057e21 */ /* 0x000fe40008000000 */
[----:B------:R-:W-:Y:S02]  /*2af0*/  FFMA R0, R0, 50, R7 ;  /* 0x4248000000007823 */ /* 0x000fe40000000007 */
[----:B------:R-:W-:-:S02]  /*2b00*/  FMUL R5, R5, 1.4426950216293334961 ;  /* 0x3fb8aa3b05057820 */ /* 0x000fc40000400000 */
[----:B------:R-:W-:Y:S01]  /*2b10*/  FADD R0, R0, -UR11 ;  /* 0x8000000b00007e21 */ /* 0x000fe20008000000 */
[----:B0-----:R-:W-:Y:S01]  /*2b20*/  FSEL R25, R20, -RZ, !P1 ;  /* 0x800000ff14197208 */ /* 0x001fe20004800000 */
[----:B------:R-:W-:Y:S02]  /*2b30*/  @!P2 FMUL R24, R24, 0.5 ;  /* 0x3f0000001818a820 */ /* 0x000fe40000400000 */
[----:B------:R-:W-:Y:S02]  /*2b40*/  FMUL R22, R0, 1.4426950216293334961 ;  /* 0x3fb8aa3b00167820 */ /* 0x000fe40000400000 */
[----:B------:R-:W0:Y:S01]  /*2b50*/  MUFU.EX2 R4, R24 ;  /* 0x0000001800047308 */ /* 0x000e220000000800 */
[----:B------:R-:W-:Y:S01]  /*2b60*/  @!P6 FMUL R23, R23, 0.5 ;  /* 0x3f0000001717e820 */ /* 0x000fe20000400000 */
[----:B-1----:R-:W-:Y:S01]  /*2b70*/  @!P5 FMUL R6, R6, R6 ;  /* 0x000000060606d220 */ /* 0x002fe20000400000 */
[----:B------:R-:W-:Y:S01]  /*2b80*/  FSETP.GEU.AND P5, PT, R21, -126, PT ;  /* 0xc2fc00001500780b */ /* 0x000fe20003fae000 */
[----:B------:R-:W-:-:S03]  /*2b90*/  FADD R10, R25, R10 ;  /* 0x0000000a190a7221 */ /* 0x000fc60000000000 */
[----:B------:R-:W-:Y:S01]  /*2ba0*/  FSEL R6, R6, -RZ, !P1 ;  /* 0x800000ff06067208 */ /* 0x000fe20004800000 */
[----:B------:R-:W1:Y:S04]  /*2bb0*/  MUFU.EX2 R7, R23 ;  /* 0x0000001700077308 */ /* 0x000e680000000800 */
[----:B------:R-:W-:Y:S01]  /*2bc0*/  FADD R11, R6, R11 ;  /* 0x0000000b060b7221 */ /* 0x000fe20000000000 */
[----:B0-----:R-:W-:Y:S01]  /*2bd0*/  @!P2 FMUL R4, R4, R4 ;  /* 0x000000040404a220 */ /* 0x001fe20000400000 */
[----:B------:R-:W-:Y:S02]  /*2be0*/  FSETP.GEU.AND P2, PT, R22, -126, PT ;  /* 0xc2fc00001600780b */ /* 0x000fe40003f4e000 */
[----:B------:R-:W-:-:S04]  /*2bf0*/  @!P5 FMUL R21, R21, 0.5 ;  /* 0x3f0000001515d820 */ /* 0x000fc80000400000 */
[----:B------:R0:W2:Y:S01]  /*2c00*/  MUFU.EX2 R0, R21 ;  /* 0x0000001500007308 */ /* 0x0000a20000000800 */
[----:B-1----:R-:W-:Y:S01]  /*2c10*/  @!P6 FMUL R7, R7, R7 ;  /* 0x000000070707e220 */ /* 0x002fe20000400000 */
[----:B------:R-:W-:-:S05]  /*2c20*/  FSETP.GEU.AND P6, PT, R5, -126, PT ;  /* 0xc2fc00000500780b */ /* 0x000fca0003fce000 */
[----:B------:R-:W-:Y:S01]  /*2c30*/  @!P2 FMUL R22, R22, 0.5 ;  /* 0x3f0000001616a820 */ /* 0x000fe20000400000 */
[----:B0-----:R-:W-:-:S03]  /*2c40*/  FSEL R21, R4, -RZ, !P1 ;  /* 0x800000ff04157208 */ /* 0x001fc60004800000 */
[----:B------:R-:W0:Y:S02]  /*2c50*/  MUFU.EX2 R23, R22 ;  /* 0x0000001600177308 */ /* 0x000e240000000800 */
[----:B------:R-:W-:Y:S02]  /*2c60*/  FADD R12, R21, R12 ;  /* 0x0000000c150c7221 */ /* 0x000fe40000000000 */
[----:B------:R-:W-:Y:S01]  /*2c70*/  @!P6 FMUL R5, R5, 0.5 ;  /* 0x3f0000000505e820 */ /* 0x000fe20000400000 */
[----:B--2---:R-:W-:Y:S01]  /*2c80*/  @!P5 FMUL R0, R0, R0 ;  /* 0x000000000000d220 */ /* 0x004fe20000400000 */
[----:B------:R-:W-:-:S04]  /*2c90*/  IADD3 R17, P5, R17, 0x800, RZ ;  /* 0x0000080011117810 */ /* 0x000fc80007fbe0ff */
[----:B------:R-:W1:Y:S01]  /*2ca0*/  MUFU.EX2 R5, R5 ;  /* 0x0000000500057308 */ /* 0x000e620000000800 */
[----:B------:R-:W-:Y:S02]  /*2cb0*/  IADD3 R24, R17, -0x800, RZ ;  /* 0xfffff80011187810 */ /* 0x000fe40007ffe0ff */
[----:B------:R-:W-:Y:S02]  /*2cc0*/  FSEL R0, R0, -RZ, !P1 ;  /* 0x800000ff00007208 */ /* 0x000fe40004800000 */
[----:B------:R-:W-:Y:S01]  /*2cd0*/  IADD3.X R15, RZ, R15, RZ, P5, !PT ;  /* 0x0000000fff0f7210 */ /* 0x000fe20002ffe4ff */
[----:B0-----:R-:W-:Y:S01]  /*2ce0*/  @!P2 FMUL R23, R23, R23 ;  /* 0x000000171717a220 */ /* 0x001fe20000400000 */
[----:B------:R-:W-:Y:S01]  /*2cf0*/  ISETP.GE.U32.AND P2, PT, R24, 0x1800, PT ;  /* 0x000018001800780c */ /* 0x000fe20003f46070 */
[----:B------:R-:W-:Y:S01]  /*2d00*/  FADD R19, R0, R19 ;  /* 0x0000001300137221 */ /* 0x000fe20000000000 */
[----:B------:R-:W-:Y:S02]  /*2d10*/  FSEL R0, R7, -RZ, !P1 ;  /* 0x800000ff07007208 */ /* 0x000fe40004800000 */
[----:B------:R-:W-:-:S03]  /*2d20*/  FSEL R23, R23, -RZ, !P1 ;  /* 0x800000ff17177208 */ /* 0x000fc60004800000 */
[----:B------:R-:W-:Y:S01]  /*2d30*/  FADD R13, R0, R13 ;  /* 0x0000000d000d7221 */ /* 0x000fe20000000000 */
[----:B-1----:R-:W-:Y:S01]  /*2d40*/  @!P6 FMUL R5, R5, R5 ;  /* 0x000000050505e220 */ /* 0x002fe20000400000 */
[----:B------:R-:W-:-:S04]  /*2d50*/  FADD R8, R23, R8 ;  /* 0x0000000817087221 */ /* 0x000fc80000000000 */
[----:B------:R-:W-:-:S05]  /*2d60*/  FSEL R5, R5, -RZ, !P1 ;  /* 0x800000ff05057208 */ /* 0x000fca0004800000 */
[----:B------:R-:W-:Y:S01]  /*2d70*/  FADD R14, R5, R14 ;  /* 0x0000000e050e7221 */ /* 0x000fe20000000000 */
[----:B------:R-:W-:Y:S01]  /*2d80*/  @P2 CALL.REL.NOINC `(.L_x_50) ;  /* 0x0000001000002944 */ /* 0x000fe20003c00000 */
[----:B------:R-:W-:Y:S05]  /*2d90*/  BRA `(.L_x_51) ;  /* 0xffffebb000007947 */ /* 0x000fea000383ffff */
.L_x_50:
[----:B------:R-:W-:-:S02]  /*2da0*/  NOP ;  /* 0x0000000000007918 */ /* 0x000fc40000000000 */
[----:B------:R-:W-:Y:S01]  /*2db0*/  FADD R14, R19, R14 ;  /* 0x0000000e130e7221 */ /* 0x000fe20000000000 */
[----:B------:R-:W-:Y:S06]  /*2dc0*/  BAR.SYNC 0x0 ;  /* 0x0000000000007b1d */ /* 0x000fec0000000000 */
[----:B------:R-:W-:Y:S01]  /*2dd0*/  FADD R13, R13, R14 ;  /* 0x0000000e0d0d7221 */ /* 0x000fe20000000000 */
[----:B------:R-:W-:Y:S02]  /*2de0*/  UMOV UR4, URZ ;  /* 0x0000003f00047c82 */ /* 0x000fe40008000000 */
[----:B------:R-:W-:Y:S01]  /*2df0*/  UMOV UR5, URZ ;  /* 0x0000003f00057c82 */ /* 0x000fe20008000000 */
[----:B------:R-:W-:-:S04]  /*2e00*/  FADD R12, R12, R13 ;  /* 0x0000000d0c0c7221 */ /* 0x000fc80000000000 */
[----:B------:R-:W-:-:S04]  /*2e10*/  FADD R11, R11, R12 ;  /* 0x0000000c0b0b7221 */ /* 0x000fc80000000000 */
[----:B------:R-:W-:-:S04]  /*2e20*/  FADD R10, R10, R11 ;  /* 0x0000000b0a0a7221 */ /* 0x000fc80000000000 */
[----:B------:R-:W-:-:S04]  /*2e30*/  FADD R9, R9, R10 ;  /* 0x0000000a09097221 */ /* 0x000fc80000000000 */
[----:B------:R-:W-:-:S05]  /*2e40*/  FADD R9, R8, R9 ;  /* 0x0000000908097221 */ /* 0x000fca0000000000 */
[----:B------:R-:W0:Y:S02]  /*2e50*/  SHFL.BFLY PT, R0, R9, 0x10, 0x1f ;  /* 0x0e001f0009007f89 */ /* 0x000e2400000e0000 */
[----:B0-----:R-:W-:-:S05]  /*2e60*/  FADD R0, R9, R0 ;  /* 0x0000000009007221 */ /* 0x001fca0000000000 */
        /* <DEDUP_REMOVED lines=8> */
[----:B------:R-:W-:Y:S04]  /*2ef0*/  @!P3 STS [R16], R11 ;  /* 0x0000000b1000b388 */ /* 0x000fe80000000800 */
[----:B------:R-:W-:Y:S06]  /*2f00*/  BAR.SYNC 0x0 ;  /* 0x0000000000007b1d */ /* 0x000fec0000000000 */
[----:B------:R-:W0:Y:S04]  /*2f10*/  @!P4 LDS R8, [R3.X4] ;  /* 0x000000000308c984 */ /* 0x000e280000004800 */
[----:B0-----:R-:W0:Y:S02]  /*2f20*/  SHFL.BFLY PT, R9, R8, 0x4, 0x1f ;  /* 0x0c801f0008097f89 */ /* 0x001e2400000e0000 */
[----:B0-----:R-:W-:-:S05]  /*2f30*/  FADD R9, R8, R9 ;  /* 0x0000000908097221 */ /* 0x001fca0000000000 */
[----:B------:R-:W0:Y:S02]  /*2f40*/  SHFL.BFLY PT, R0, R9, 0x2, 0x1f ;  /* 0x0c401f0009007f89 */ /* 0x000e2400000e0000 */
[----:B0-----:R-:W-:-:S05]  /*2f50*/  FADD R0, R9, R0 ;  /* 0x0000000009007221 */ /* 0x001fca0000000000 */
[----:B------:R-:W0:Y:S02]  /*2f60*/  SHFL.BFLY PT, R5, R0, 0x1, 0x1f ;  /* 0x0c201f0000057f89 */ /* 0x000e2400000e0000 */
[----:B0-----:R-:W-:-:S05]  /*2f70*/  FADD R4, R0, R5 ;  /* 0x0000000500047221 */ /* 0x001fca0000000000 */
[----:B------:R-:W-:Y:S04]  /*2f80*/  @P0 STS [R3.X4], R4 ;  /* 0x0000000403000388 */ /* 0x000fe80000004800 */
[----:B------:R-:W-:Y:S06]  /*2f90*/  BAR.SYNC 0x0 ;  /* 0x0000000000007b1d */ /* 0x000fec0000000000 */
[----:B------:R-:W0:Y:S02]  /*2fa0*/  LDS R6, [RZ] ;  /* 0x00000000ff067984 */ /* 0x000e240000000800 */
.L_x_73:
[----:B------:R-:W-:Y:S01]  /*2fb0*/  LOP3.LUT R4, R2, UR4, RZ, 0xfc, !PT ;  /* 0x0000000402047c12 */ /* 0x000fe2000f8efcff */
[----:B------:R-:W-:Y:S01]  /*2fc0*/  IMAD.U32 R0, RZ, RZ, UR5 ;  /* 0x00000005ff007e24 */ /* 0x000fe2000f8e00ff */
[----:B------:R-:W-:Y:S01]  /*2fd0*/  MOV R3, UR5 ;  /* 0x0000000500037c02 */ /* 0x000fe20008000f00 */
[----:B------:R-:W-:Y:S01]  /*2fe0*/  CS2R R8, SRZ ;  /* 0x0000000000087805 */ /* 0x000fe2000001ff00 */
[C---:B------:R-:W-:Y:S01]  /*2ff0*/  ISETP.GE.U32.AND P0, PT, R4.reuse, 0x2000, PT ;  /* 0x000020000400780c */ /* 0x040fe20003f06070 */
[----:B0-----:R-:W-:Y:S01]  /*3000*/  CS2R R10, SRZ ;  /* 0x00000000000a7805 */ /* 0x001fe2000001ff00 */
[----:B------:R-:W-:-:S02]  /*3010*/  LEA R12, P1, R4, UR6, 0x1 ;  /* 0x00000006040c7c11 */ /* 0x000fc4000f8208ff */
[----:B------:R-:W-:Y:S02]  /*3020*/  ISETP.GE.U32.AND.EX P0, PT, R0, RZ, PT, P0 ;  /* 0x000000ff0000720c */ /* 0x000fe40003f06100 */
[----:B------:R-:W-:-:S11]  /*3030*/  LEA.HI.X R13, R4, UR7, R3, 0x1, P1 ;  /* 0x00000007040d7c11 */ /* 0x000fd600088f0c03 */
[----:B------:R-:W2:Y:S01]  /*3040*/  @!P0 LDG.E.EF.128 R8, [R12.64] ;  /* 0x0000000c0c088981 */ /* 0x000ea2000c0e1d00 */
[----:B------:R-:W-:Y:S01]  /*3050*/  BSSY B0, `(.L_x_52) ;  /* 0x0000032000007945 */ /* 0x000fe20003800000 */
[----:B--2---:R-:W-:Y:S02]  /*3060*/  SEL R3, R8, RZ, !P0 ;  /* 0x000000ff08037207 */ /* 0x004fe40004000000 */
[----:B------:R-:W-:Y:S02]  /*3070*/  SEL R9, R9, RZ, !P0 ;  /* 0x000000ff09097207 */ /* 0x000fe40004000000 */
[----:B------:R-:W-:Y:S02]  /*3080*/  SHF.L.U32 R0, R3, 0x10, RZ ;  /* 0x0000001003007819 */ /* 0x000fe400000006ff */
[----:B------:R-:W-:-:S03]  /*3090*/  SEL R11, R11, RZ, !P0 ;  /* 0x000000ff0b0b7207 */ /* 0x000fc60004000000 */
[----:B------:R-:W-:-:S04]  /*30a0*/  FMUL R0, R0, 0.0625 ;  /* 0x3d80000000007820 */ /* 0x000fc80000400000 */
[----:B------:R-:W-:Y:S01]  /*30b0*/  FMUL R14, R0, 0.019999999552965164185 ;  /* 0x3ca3d70a000e7820 */ /* 0x000fe20000400000 */
[----:B------:R-:W-:-:S03]  /*30c0*/  PRMT R0, R3, 0x7632, R0 ;  /* 0x0000763203007816 */ /* 0x000fc60000000000 */
[----:B------:R-:W-:Y:S01]  /*30d0*/  FADD.FTZ R15, |R14|, -RZ ;  /* 0x800000ff0e0f7221 */ /* 0x000fe20000010200 */
[----:B------:R-:W-:-:S04]  /*30e0*/  SHF.L.U32 R0, R0, 0x10, RZ ;  /* 0x0000001000007819 */ /* 0x000fc800000006ff */
[----:B------:R-:W-:Y:S01]  /*30f0*/  FSETP.GE.AND P2, PT, R15, 0.60000002384185791016, PT ;  /* 0x3f19999a0f00780b */ /* 0x000fe20003f46000 */
[----:B------:R-:W-:-:S04]  /*3100*/  FMUL R12, R0, 0.0625 ;  /* 0x3d800000000c7820 */ /* 0x000fc80000400000 */
[----:B------:R-:W-:-:S08]  /*3110*/  FMUL R13, R12, 0.019999999552965164185 ;  /* 0x3ca3d70a0c0d7820 */ /* 0x000fd00000400000 */
[C---:B------:R-:W-:Y:S01]  /*3120*/  @P2 FMUL R7, R15.reuse, 2.8853900432586669922 ;  /* 0x4038aa3b0f072820 */ /* 0x040fe20000400000 */
[----:B------:R-:W-:Y:S01]  /*3130*/  @P2 MOV R17, 0x3f800000 ;  /* 0x3f80000000112802 */ /* 0x000fe20000000f00 */
[----:B------:R-:W-:Y:S01]  /*3140*/  @!P2 FMUL R3, R14, R14 ;  /* 0x0000000e0e03a220 */ /* 0x000fe20000400000 */
[----:B------:R-:W-:Y:S02]  /*3150*/  @!P2 MOV R0, 0x3c80f082 ;  /* 0x3c80f0820000a802 */ /* 0x000fe40000000f00 */
[----:B------:R-:W-:Y:S01]  /*3160*/  @P2 FSETP.GE.AND P1, PT, R15, 9.010913848876953125, PT ;  /* 0x41102cb40f00280b */ /* 0x000fe20003f26000 */
[----:B------:R-:W1:Y:S01]  /*3170*/  @P2 MUFU.EX2 R7, R7 ;  /* 0x0000000700072308 */ /* 0x000e620000000800 */
[----:B------:R-:W-:Y:S01]  /*3180*/  FADD.FTZ R15, |R13|, -RZ ;  /* 0x800000ff0d0f7221 */ /* 0x000fe20000010200 */
[----:B------:R-:W-:-:S04]  /*3190*/  @!P2 FFMA.FTZ R0, R3, R0, -0.052303962409496307373 ;  /* 0xbd563cae0300a423 */ /* 0x000fc80000010000 */
[----:B------:R-:W-:-:S04]  /*31a0*/  @!P2 FFMA.FTZ R0, R3, R0, 0.1331529766321182251 ;  /* 0x3e0859410300a423 */ /* 0x000fc80000010000 */
[----:B------:R-:W-:-:S04]  /*31b0*/  @!P2 FFMA.FTZ R0, R3, R0, -0.33332768082618713379 ;  /* 0xbeaaa9ed0300a423 */ /* 0x000fc80000010000 */
[----:B------:R-:W-:Y:S01]  /*31c0*/  @!P2 FFMA.FTZ R0, R3, R0, RZ ;  /* 0x000000000300a223 */ /* 0x000fe200000100ff */
[----:B------:R-:W-:Y:S01]  /*31d0*/  SEL R3, R10, RZ, !P0 ;  /* 0x000000ff0a037207 */ /* 0x000fe20004000000 */
[----:B-1----:R-:W-:-:S06]  /*31e0*/  @P2 FADD R8, R7, 1 ;  /* 0x3f80000007082421 */ /* 0x002fcc0000000000 */
[----:B------:R-:W1:Y:S02]  /*31f0*/  @P2 MUFU.RCP R8, R8 ;  /* 0x0000000800082308 */ /* 0x000e640000001000 */
[----:B-1----:R-:W-:-:S05]  /*3200*/  @P2 FFMA.FTZ R7, R8, -2, R17 ;  /* 0xc000000008072823 */ /* 0x002fca0000010011 */
[----:B------:R-:W-:Y:S02]  /*3210*/  @P2 FSEL R7, R7, 1, !P1 ;  /* 0x3f80000007072808 */ /* 0x000fe40004800000 */
[----:B------:R-:W-:Y:S02]  /*3220*/  FSETP.GE.AND P1, PT, R15, 0.60000002384185791016, PT ;  /* 0x3f19999a0f00780b */ /* 0x000fe40003f26000 */
[--C-:B------:R-:W-:Y:S01]  /*3230*/  @P2 LOP3.LUT R12, R7, 0x80000000, R14.reuse, 0xf8, !PT ;  /* 0x80000000070c2812 */ /* 0x100fe200078ef80e */
[----:B------:R-:W-:-:S10]  /*3240*/  @!P2 FFMA.FTZ R12, R14, R0, R14 ;  /* 0x000000000e0ca223 */ /* 0x000fd4000001000e */
[----:B------:R-:W-:Y:S05]  /*3250*/  @!P1 BRA `(.L_x_53) ;  /* 0x000000a000009947 */ /* 0x000fea0003800000 */
[C---:B------:R-:W-:Y:S01]  /*3260*/  FMUL R0, R15.reuse, 2.8853900432586669922 ;  /* 0x4038aa3b0f007820 */ /* 0x040fe20000400000 */
[----:B------:R-:W-:Y:S01]  /*3270*/  IMAD.MOV.U32 R8, RZ, RZ, 0x3f800000 ;  /* 0x3f800000ff087424 */ /* 0x000fe200078e00ff */
[----:B------:R-:W-:-:S04]  /*3280*/  FSETP.GE.AND P1, PT, R15, 9.010913848876953125, PT ;  /* 0x41102cb40f00780b */ /* 0x000fc80003f26000 */
[----:B------:R-:W1:Y:S02]  /*3290*/  MUFU.EX2 R0, R0 ;  /* 0x0000000000007308 */ /* 0x000e640000000800 */
[----:B-1----:R-:W-:-:S06]  /*32a0*/  FADD R7, R0, 1 ;  /* 0x3f80000000077421 */ /* 0x002fcc0000000000 */
[----:B------:R-:W1:Y:S02]  /*32b0*/  MUFU.RCP R7, R7 ;  /* 0x0000000700077308 */ /* 0x000e640000001000 */
[----:B-1----:R-:W-:-:S05]  /*32c0*/  FFMA.FTZ R8, R7, -2, R8 ;  /* 0xc000000007087823 */ /* 0x002fca0000010008 */
[----:B------:R-:W-:-:S04]  /*32d0*/  FSEL R8, R8, 1, !P1 ;  /* 0x3f80000008087808 */ /* 0x000fc80004800000 */
[----:B------:R-:W-:Y:S01]  /*32e0*/  LOP3.LUT R13, R8, 0x80000000, R13, 0xf8, !PT ;  /* 0x80000000080d7812 */ /* 0x000fe200078ef80d */
[----:B------:R-:W-:Y:S05]  /*32f0*/  BRA `(.L_x_54) ;  /* 0x0000007000007947 */ /* 0x000fea0003800000 */
.L_x_53:
[----:B------:R-:W-:Y:S01]  /*3300*/  MOV R0, 0x3c80f082 ;  /* 0x3c80f08200007802 */ /* 0x000fe20000000f00 */
[----:B------:R-:W-:-:S04]  /*3310*/  FMUL R7, R13, R13 ;  /* 0x0000000d0d077220 */ /* 0x000fc80000400000 */
[----:B------:R-:W-:-:S04]  /*3320*/  FFMA.FTZ R0, R7, R0, -0.052303962409496307373 ;  /* 0xbd563cae07007423 */ /* 0x000fc80000010000 */
[----:B------:R-:W-:-:S04]  /*3330*/  FFMA.FTZ R0, R7, R0, 0.1331529766321182251 ;  /* 0x3e08594107007423 */ /* 0x000fc80000010000 */
[----:B------:R-:W-:-:S04]  /*3340*/  FFMA.FTZ R0, R7, R0, -0.33332768082618713379 ;  /* 0xbeaaa9ed07007423 */ /* 0x000fc80000010000 */
[----:B------:R-:W-:-:S04]  /*3350*/  FFMA.FTZ R0, R7, R0, RZ ;  /* 0x0000000007007223 */ /* 0x000fc800000100ff */
[----:B------:R-:W-:-:S02]  /*3360*/  FFMA.FTZ R13, R13, R0, R13 ;  /* 0x000000000d0d7223 */ /* 0x000fc4000001000d */
.L_x_54:
[----:B------:R-:W-:Y:S05]  /*3370*/  BSYNC B0 ;  /* 0x0000000000007941 */ /* 0x000fea0003800000 */
.L_x_52:
        /* <DEDUP_REMOVED lines=10> */
[----:B------:R-:W1:Y:S02]  /*3420*/  MUFU.EX2 R0, R0 ;  /* 0x0000000000007308 */ /* 0x000e640000000800 */
[----:B-1----:R-:W-:-:S06]  /*3430*/  FADD R7, R0, 1 ;  /* 0x3f80000000077421 */ /* 0x002fcc0000000000 */
[----:B------:R-:W1:Y:S02]  /*3440*/  MUFU.RCP R7, R7 ;  /* 0x0000000700077308 */ /* 0x000e640000001000 */
[----:B-1----:R-:W-:-:S05]  /*3450*/  FFMA.FTZ R8, R7, -2, R8 ;  /* 0xc000000007087823 */ /* 0x002fca0000010008 */
[----:B------:R-:W-:-:S04]  /*3460*/  FSEL R8, R8, 1, !P1 ;  /* 0x3f80000008087808 */ /* 0x000fc80004800000 */
[----:B------:R-:W-:Y:S01]  /*3470*/  LOP3.LUT R14, R8, 0x80000000, R15, 0xf8, !PT ;  /* 0x80000000080e7812 */ /* 0x000fe200078ef80f */
[----:B------:R-:W-:Y:S05]  /*3480*/  BRA `(.L_x_57) ;  /* 0x0000007000007947 */ /* 0x000fea0003800000 */
.L_x_56:
[----:B------:R-:W-:Y:S01]  /*3490*/  MOV R0, 0x3c80f082 ;  /* 0x3c80f08200007802 */ /* 0x000fe20000000f00 */
[----:B------:R-:W-:-:S04]  /*34a0*/  FMUL R7, R15, R15 ;  /* 0x0000000f0f077220 */ /* 0x000fc80000400000 */
[----:B------:R-:W-:-:S04]  /*34b0*/  FFMA.FTZ R0, R7, R0, -0.052303962409496307373 ;  /* 0xbd563cae07007423 */ /* 0x000fc80000010000 */
[----:B------:R-:W-:-:S04]  /*34c0*/  FFMA.FTZ R0, R7, R0, 0.1331529766321182251 ;  /* 0x3e08594107007423 */ /* 0x000fc80000010000 */
[----:B------:R-:W-:-:S04]  /*34d0*/  FFMA.FTZ R0, R7, R0, -0.33332768082618713379 ;  /* 0xbeaaa9ed07007423 */ /* 0x000fc80000010000 */
[----:B------:R-:W-:-:S04]  /*34e0*/  FFMA.FTZ R0, R7, R0, RZ ;  /* 0x0000000007007223 */ /* 0x000fc800000100ff */
[----:B------:R-:W-:-:S02]  /*34f0*/  FFMA.FTZ R14, R15, R0, R15 ;  /* 0x000000000f0e7223 */ /* 0x000fc4000001000f */
.L_x_57:
[----:B------:R-:W-:Y:S05]  /*3500*/  BSYNC B0 ;  /* 0x0000000000007941 */ /* 0x000fea0003800000 */
.L_x_55:
        /* <DEDUP_REMOVED lines=18> */
.L_x_59:
[----:B------:R-:W-:Y:S01]  /*3630*/  MOV R0, 0x3c80f082 ;  /* 0x3c80f08200007802 */ /* 0x000fe20000000f00 */
[----:B------:R-:W-:-:S04]  /*3640*/  FMUL R7, R9, R9 ;  /* 0x0000000909077220 */ /* 0x000fc80000400000 */
[----:B------:R-:W-:-:S04]  /*3650*/  FFMA.FTZ R0, R7, R0, -0.052303962409496307373 ;  /* 0xbd563cae07007423 */ /* 0x000fc80000010000 */
[----:B------:R-:W-:-:S04]  /*3660*/  FFMA.FTZ R0, R7, R0, 0.1331529766321182251 ;  /* 0x3e08594107007423 */ /* 0x000fc80000010000 */
[----:B------:R-:W-:-:S04]  /*3670*/  FFMA.FTZ R0, R7, R0, -0.33332768082618713379 ;  /* 0xbeaaa9ed07007423 */ /* 0x000fc80000010000 */
[----:B------:R-:W-:-:S04]  /*3680*/  FFMA.FTZ R0, R7, R0, RZ ;  /* 0x0000000007007223 */ /* 0x000fc800000100ff */
[----:B------:R-:W-:-:S02]  /*3690*/  FFMA.FTZ R15, R9, R0, R9 ;  /* 0x00000000090f7223 */ /* 0x000fc40000010009 */
.L_x_60:
[----:B------:R-:W-:Y:S05]  /*36a0*/  BSYNC B0 ;  /* 0x0000000000007941 */ /* 0x000fea0003800000 */
.L_x_58:
        /* <DEDUP_REMOVED lines=17> */
.L_x_62:
[----:B------:R-:W-:Y:S01]  /*37c0*/  MOV R0, 0x3c80f082 ;  /* 0x3c80f08200007802 */ /* 0x000fe20000000f00 */
[----:B------:R-:W-:-:S04]  /*37d0*/  FMUL R7, R9, R9 ;  /* 0x0000000909077220 */ /* 0x000fc80000400000 */
[----:B------:R-:W-:-:S04]  /*37e0*/  FFMA.FTZ R0, R7, R0, -0.052303962409496307373 ;  /* 0xbd563cae07007423 */ /* 0x000fc80000010000 */
[----:B------:R-:W-:-:S04]  /*37f0*/  FFMA.FTZ R0, R7, R0, 0.1331529766321182251 ;  /* 0x3e08594107007423 */ /* 0x000fc80000010000 */
[----:B------:R-:W-:-:S04]  /*3800*/  FFMA.FTZ R0, R7, R0, -0.33332768082618713379 ;  /* 0xbeaaa9ed07007423 */ /* 0x000fc80000010000 */
[----:B------:R-:W-:-:S04]  /*3810*/  FFMA.FTZ R0, R7, R0, RZ ;  /* 0x0000000007007223 */ /* 0x000fc800000100ff */
[----:B------:R-:W-:-:S02]  /*3820*/  FFMA.FTZ R10, R9, R0, R9 ;  /* 0x00000000090a7223 */ /* 0x000fc40000010009 */
.L_x_63:
[----:B------:R-:W-:Y:S05]  /*3830*/  BSYNC B0 ;  /* 0x0000000000007941 */ /* 0x000fea0003800000 */
.L_x_61:
        /* <DEDUP_REMOVED lines=18> */
.L_x_65:
[----:B------:R-:W-:Y:S01]  /*3960*/  MOV R0, 0x3c80f082 ;  /* 0x3c80f08200007802 */ /* 0x000fe20000000f00 */
[----:B------:R-:W-:-:S04]  /*3970*/  FMUL R3, R8, R8 ;  /* 0x0000000808037220 */ /* 0x000fc80000400000 */
[----:B------:R-:W-:-:S04]  /*3980*/  FFMA.FTZ R0, R3, R0, -0.052303962409496307373 ;  /* 0xbd563cae03007423 */ /* 0x000fc80000010000 */
[----:B------:R-:W-:-:S04]  /*3990*/  FFMA.FTZ R0, R3, R0, 0.1331529766321182251 ;  /* 0x3e08594103007423 */ /* 0x000fc80000010000 */
[----:B------:R-:W-:-:S04]  /*39a0*/  FFMA.FTZ R0, R3, R0, -0.33332768082618713379 ;  /* 0xbeaaa9ed03007423 */ /* 0x000fc80000010000 */
[----:B------:R-:W-:-:S04]  /*39b0*/  FFMA.FTZ R0, R3, R0, RZ ;  /* 0x0000000003007223 */ /* 0x000fc800000100ff */
[----:B------:R-:W-:-:S02]  /*39c0*/  FFMA.FTZ R3, R8, R0, R8 ;  /* 0x0000000008037223 */ /* 0x000fc40000010008 */
.L_x_66:
[----:B------:R-:W-:Y:S05]  /*39d0*/  BSYNC B0 ;  /* 0x0000000000007941 */ /* 0x000fea0003800000 */
.L_x_64:
        /* <DEDUP_REMOVED lines=17> */
.L_x_68:
[----:B------:R-:W-:Y:S01]  /*3af0*/  MOV R0, 0x3c80f082 ;  /* 0x3c80f08200007802 */ /* 0x000fe20000000f00 */
[----:B------:R-:W-:-:S04]  /*3b00*/  FMUL R7, R9, R9 ;  /* 0x0000000909077220 */ /* 0x000fc80000400000 */
[----:B------:R-:W-:-:S04]  /*3b10*/  FFMA.FTZ R0, R7, R0, -0.052303962409496307373 ;  /* 0xbd563cae07007423 */ /* 0x000fc80000010000 */
[----:B------:R-:W-:-:S04]  /*3b20*/  FFMA.FTZ R0, R7, R0, 0.1331529766321182251 ;  /* 0x3e08594107007423 */ /* 0x000fc80000010000 */
[----:B------:R-:W-:-:S04]  /*3b30*/  FFMA.FTZ R0, R7, R0, -0.33332768082618713379 ;  /* 0xbeaaa9ed07007423 */ /* 0x000fc80000010000 */
[----:B------:R-:W-:-:S04]  /*3b40*/  FFMA.FTZ R0, R7, R0, RZ ;  /* 0x0000000007007223 */ /* 0x000fc800000100ff */
[----:B------:R-:W-:-:S02]  /*3b50*/  FFMA.FTZ R7, R9, R0, R9 ;  /* 0x0000000009077223 */ /* 0x000fc40000010009 */
.L_x_69:
[----:B------:R-:W-:Y:S05]  /*3b60*/  BSYNC B0 ;  /* 0x0000000000007941 */ /* 0x000fea0003800000 */
.L_x_67:
[----:B------:R-:W-:Y:S01]  /*3b70*/  PRMT R11, R11, 0x7632, R11 ;  /* 0x000076320b0b7816 */ /* 0x000fe2000000000b */
[----:B------:R-:W-:Y:S01]  /*3b80*/  IMAD.U32 R5, RZ, RZ, UR5 ;  /* 0x00000005ff057e24 */ /* 0x000fe2000f8e00ff */
[----:B------:R-:W-:Y:S01]  /*3b90*/  MOV R9, UR14 ;  /* 0x0000000e00097c02 */ /* 0x000fe20008000f00 */
[----:B------:R-:W-:Y:S01]  /*3ba0*/  BSSY B0, `(.L_x_70) ;  /* 0x0000019000007945 */ /* 0x000fe20003800000 */
[----:B------:R-:W-:-:S03]  /*3bb0*/  SHF.L.U32 R11, R11, 0x10, RZ ;  /* 0x000000100b0b7819 */ /* 0x000fc600000006ff */
[----:B------:R-:W-:Y:S02]  /*3bc0*/  IMAD.WIDE R8, R9, 0x2000, R4 ;  /* 0x0000200009087825 */ /* 0x000fe400078e0204 */
        /* <DEDUP_REMOVED lines=15> */
.L_x_71:
[----:B------:R-:W-:Y:S01]  /*3cc0*/  MOV R0, 0x3c80f082 ;  /* 0x3c80f08200007802 */ /* 0x000fe20000000f00 */
[----:B------:R-:W-:-:S04]  /*3cd0*/  FMUL R11, R17, R17 ;  /* 0x00000011110b7220 */ /* 0x000fc80000400000 */
[----:B------:R-:W-:-:S04]  /*3ce0*/  FFMA.FTZ R0, R11, R0, -0.052303962409496307373 ;  /* 0xbd563cae0b007423 */ /* 0x000fc80000010000 */
[----:B------:R-:W-:-:S04]  /*3cf0*/  FFMA.FTZ R0, R11, R0, 0.1331529766321182251 ;  /* 0x3e0859410b007423 */ /* 0x000fc80000010000 */
[----:B------:R-:W-:-:S04]  /*3d00*/  FFMA.FTZ R0, R11, R0, -0.33332768082618713379 ;  /* 0xbeaaa9ed0b007423 */ /* 0x000fc80000010000 */
[----:B------:R-:W-:-:S04]  /*3d10*/  FFMA.FTZ R0, R11, R0, RZ ;  /* 0x000000000b007223 */ /* 0x000fc800000100ff */
[----:B------:R-:W-:-:S02]  /*3d20*/  FFMA.FTZ R0, R0, R17, R17 ;  /* 0x0000001100007223 */ /* 0x000fc40000010011 */
.L_x_72:
[----:B------:R-:W-:Y:S05]  /*3d30*/  BSYNC B0 ;  /* 0x0000000000007941 */ /* 0x000fea0003800000 */
.L_x_70:
[----:B------:R-:W-:Y:S01]  /*3d40*/  MOV R5, UR4 ;  /* 0x0000000400057c02 */ /* 0x000fe20008000f00 */
[----:B------:R-:W-:Y:S01]  /*3d50*/  IMAD.U32 R11, RZ, RZ, UR4 ;  /* 0x00000004ff0b7e24 */ /* 0x000fe2000f8e00ff */
[----:B------:R-:W-:Y:S01]  /*3d60*/  ISETP.GT.U32.AND P2, PT, R4, UR8, PT ;  /* 0x0000000804007c0c */ /* 0x000fe2000bf44070 */
[----:B------:R-:W-:Y:S01]  /*3d70*/  UIADD3 UR9, UP1, UR4, 0x800, URZ ;  /* 0x0000080004097890 */ /* 0x000fe2000ff3e03f */
[----:B------:R-:W-:Y:S02]  /*3d80*/  MOV R4, UR5 ;  /* 0x0000000500047c02 */ /* 0x000fe40008000f00 */
[--C-:B------:R-:W-:Y:S01]  /*3d90*/  LOP3.LUT R5, R5, 0x2, R2.reuse, 0xfe, !PT ;  /* 0x0000000205057812 */ /* 0x100fe200078efe02 */
[----:B------:R-:W-:Y:S01]  /*3da0*/  UIADD3 UR10, UR9, -0x800, URZ ;  /* 0xfffff800090a7890 */ /* 0x000fe2000fffe03f */
[----:B------:R-:W-:Y:S02]  /*3db0*/  ISETP.GT.AND.EX P2, PT, R4, UR15, PT, P2 ;  /* 0x0000000f04007c0c */ /* 0x000fe4000bf44320 */
[----:B------:R-:W-:Y:S01]  /*3dc0*/  LOP3.LUT R4, R11, 0x3, R2, 0xfe, !PT ;  /* 0x000000030b047812 */ /* 0x000fe200078efe02 */
[----:B------:R-:W-:Y:S01]  /*3dd0*/  UISETP.GE.U32.AND UP0, UPT, UR10, 0x1800, UPT ;  /* 0x000018000a00788c */ /* 0x000fe2000bf06070 */
[----:B------:R-:W-:Y:S01]  /*3de0*/  ISETP.GT.U32.AND P6, PT, R5, UR8, PT ;  /* 0x0000000805007c0c */ /* 0x000fe2000bfc4070 */
[----:B------:R-:W-:Y:S01]  /*3df0*/  UIADD3.X UR10, URZ, UR5, URZ, UP1, !UPT ;  /* 0x000000053f0a7290 */ /* 0x000fe20008ffe43f */
[----:B------:R-:W-:-:S02]  /*3e00*/  MOV R17, UR4 ;  /* 0x0000000400117c02 */ /* 0x000fc40008000f00 */
[C-C-:B------:R-:W-:Y:S02]  /*3e10*/  LOP3.LUT R5, R11.reuse, 0x4, R2.reuse, 0xfe, !PT ;  /* 0x000000040b057812 */ /* 0x140fe400078efe02 */
[--C-:B------:R-:W-:Y:S02]  /*3e20*/  LOP3.LUT R11, R11, 0x1, R2.reuse, 0xfe, !PT ;  /* 0x000000010b0b7812 */ /* 0x100fe400078efe02 */
[----:B------:R-:W-:Y:S02]  /*3e30*/  ISETP.GT.U32.AND P1, PT, R4, UR8, PT ;  /* 0x0000000804007c0c */ /* 0x000fe4000bf24070 */
[----:B------:R-:W-:Y:S02]  /*3e40*/  LOP3.LUT R4, R17, 0x5, R2, 0xfe, !PT ;  /* 0x0000000511047812 */ /* 0x000fe400078efe02 */
[----:B------:R-:W-:Y:S02]  /*3e50*/  ISETP.GT.U32.AND P5, PT, R5, UR8, PT ;  /* 0x0000000805007c0c */ /* 0x000fe4000bfa4070 */
[----:B------:R-:W-:-:S02]  /*3e60*/  FSEL R5, RZ, -3.38953138925153547590e+38, !P2 ;  /* 0xff7f0000ff057808 */ /* 0x000fc40005000000 */
[----:B------:R-:W-:Y:S02]  /*3e70*/  ISETP.GT.U32.AND P2, PT, R11, UR8, PT ;  /* 0x000000080b007c0c */ /* 0x000fe4000bf44070 */
[----:B------:R-:W-:Y:S01]  /*3e80*/  MOV R16, UR5 ;  /* 0x0000000500107c02 */ /* 0x000fe20008000f00 */
[----:B------:R-:W-:Y:S01]  /*3e90*/  FFMA R5, R12, 50, R5 ;  /* 0x424800000c057823 */ /* 0x000fe20000000005 */
[----:B------:R-:W-:Y:S02]  /*3ea0*/  ISETP.GT.U32.AND P4, PT, R4, UR8, PT ;  /* 0x0000000804007c0c */ /* 0x000fe4000bf84070 */
[----:B------:R-:W-:Y:S01]  /*3eb0*/  LOP3.LUT R4, R17, 0x6, R2, 0xfe, !PT ;  /* 0x0000000611047812 */ /* 0x000fe200078efe02 */
[----:B------:R-:W-:Y:S01]  /*3ec0*/  FADD R5, R5, -UR11 ;  /* 0x8000000b05057e21 */ /* 0x000fe20008000000 */
[----:B------:R-:W-:Y:S02]  /*3ed0*/  ISETP.GT.AND.EX P2, PT, R16, UR15, PT, P2 ;  /* 0x0000000f10007c0c */ /* 0x000fe4000bf44320 */
[----:B------:R-:W-:-:S02]  /*3ee0*/  ISETP.GT.U32.AND P3, PT, R4, UR8, PT ;  /* 0x0000000804007c0c */ /* 0x000fc4000bf64070 */
[----:B------:R-:W-:Y:S02]  /*3ef0*/  MOV R12, UR5 ;  /* 0x00000005000c7c02 */ /* 0x000fe40008000f00 */
[----:B------:R-:W-:Y:S02]  /*3f00*/  FSEL R4, RZ, -3.38953138925153547590e+38, !P2 ;  /* 0xff7f0000ff047808 */ /* 0x000fe40005000000 */
[----:B------:R-:W-:Y:S02]  /*3f10*/  ISETP.GT.AND.EX P6, PT, R12, UR15, PT, P6 ;  /* 0x0000000f0c007c0c */ /* 0x000fe4000bfc4360 */
[----:B------:R-:W-:Y:S01]  /*3f20*/  MOV R11, UR4 ;  /* 0x00000004000b7c02 */ /* 0x000fe20008000f00 */
[----:B------:R-:W-:Y:S01]  /*3f30*/  FFMA R4, R13, 50, R4 ;  /* 0x424800000d047823 */ /* 0x000fe20000000004 */
[----:B------:R-:W-:Y:S01]  /*3f40*/  FMUL R13, R5, 1.4426950216293334961 ;  /* 0x3fb8aa3b050d7820 */ /* 0x000fe20000400000 */
[----:B------:R-:W-:Y:S02]  /*3f50*/  FSEL R5, RZ, -3.38953138925153547590e+38, !P6 ;  /* 0xff7f0000ff057808 */ /* 0x000fe40007000000 */
[----:B------:R-:W-:Y:S01]  /*3f60*/  FADD R4, R4, -UR11 ;  /* 0x8000000b04047e21 */ /* 0x000fe20008000000 */
[----:B------:R-:W-:-:S02]  /*3f70*/  ISETP.GT.AND.EX P1, PT, R16, UR15, PT, P1 ;  /* 0x0000000f10007c0c */ /* 0x000fc4000bf24310 */
[----:B------:R-:W-:Y:S01]  /*3f80*/  LOP3.LUT R11, R11, 0x7, R2, 0xfe, !PT ;  /* 0x000000070b0b7812 */ /* 0x000fe200078efe02 */
[----:B------:R-:W-:Y:S01]  /*3f90*/  FFMA R5, R14, 50, R5 ;  /* 0x424800000e057823 */ /* 0x000fe20000000005 */
[----:B------:R-:W-:Y:S01]  /*3fa0*/  FMUL R14, R4, 1.4426950216293334961 ;  /* 0x3fb8aa3b040e7820 */ /* 0x000fe20000400000 */
[----:B------:R-:W-:Y:S02]  /*3fb0*/  FSEL R4, RZ, -3.38953138925153547590e+38, !P1 ;  /* 0xff7f0000ff047808 */ /* 0x000fe40004800000 */
[----:B------:R-:W-:Y:S01]  /*3fc0*/  ISETP.GT.U32.AND P2, PT, R11, UR8, PT ;  /* 0x000000080b007c0c */ /* 0x000fe2000bf44070 */
[----:B------:R-:W-:Y:S01]  /*3fd0*/  FADD R5, R5, -UR11 ;  /* 0x8000000b05057e21 */ /* 0x000fe20008000000 */
[----:B------:R-:W-:Y:S01]  /*3fe0*/  MOV R11, UR5 ;  /* 0x00000005000b7c02 */ /* 0x000fe20008000f00 */
[----:B------:R-:W-:Y:S01]  /*3ff0*/  FFMA R4, R15, 50, R4 ;  /* 0x424800000f047823 */ /* 0x000fe20000000004 */
[----:B------:R-:W-:Y:S01]  /*4000*/  FSETP.GEU.AND P6, PT, R13, -126, PT ;  /* 0xc2fc00000d00780b */ /* 0x000fe20003fce000 */
[----:B------:R-:W-:Y:S01]  /*4010*/  FMUL R15, R5, 1.4426950216293334961 ;  /* 0x3fb8aa3b050f7820 */ /* 0x000fe20000400000 */
[----:B------:R-:W-:-:S02]  /*4020*/  FSETP.GEU.AND P1, PT, R14, -126, PT ;  /* 0xc2fc00000e00780b */ /* 0x000fc40003f2e000 */
[C---:B------:R-:W-:Y:S02]  /*4030*/  ISETP.GT.AND.EX P5, PT, R11.reuse, UR15, PT, P5 ;  /* 0x0000000f0b007c0c */ /* 0x040fe4000bfa4350 */
[----:B------:R-:W-:Y:S01]  /*4040*/  ISETP.GT.AND.EX P3, PT, R11, UR15, PT, P3 ;  /* 0x0000000f0b007c0c */ /* 0x000fe2000bf64330 */
[----:B------:R-:W-:Y:S01]  /*4050*/  FADD R11, R4, -UR11 ;  /* 0x8000000b040b7e21 */ /* 0x000fe20008000000 */
[C---:B------:R-:W-:Y:S02]  /*4060*/  ISETP.GT.AND.EX P4, PT, R12.reuse, UR15, PT, P4 ;  /* 0x0000000f0c007c0c */ /* 0x040fe4000bf84340 */
[----:B------:R-:W-:Y:S01]  /*4070*/  FSEL R5, RZ, -3.38953138925153547590e+38, !P5 ;  /* 0xff7f0000ff057808 */ /* 0x000fe20006800000 */
[----:B------:R-:W-:Y:S01]  /*4080*/  FMUL R11, R11, 1.4426950216293334961 ;  /* 0x3fb8aa3b0b0b7820 */ /* 0x000fe20000400000 */
[----:B------:R-:W-:Y:S01]  /*4090*/  ISETP.GT.AND.EX P2, PT, R12, UR15, PT, P2 ;  /* 0x0000000f0c007c0c */ /* 0x000fe2000bf44320 */
[----:B------:R-:W-:Y:S01]  /*40a0*/  @!P6 FMUL R13, R13, 0.5 ;  /* 0x3f0000000d0de820 */ /* 0x000fe20000400000 */
[----:B------:R-:W-:Y:S01]  /*40b0*/  FSEL R12, RZ, -3.38953138925153547590e+38, !P4 ;  /* 0xff7f0000ff0c7808 */ /* 0x000fe20006000000 */
[----:B------:R-:W-:Y:S01]  /*40c0*/  FFMA R5, R10, 50, R5 ;  /* 0x424800000a057823 */ /* 0x000fe20000000005 */
[----:B------:R-:W-:Y:S01]  /*40d0*/  FSETP.GEU.AND P4, PT, R15, -126, PT ;  /* 0xc2fc00000f00780b */ /* 0x000fe20003f8e000 */
[----:B------:R-:W-:Y:S01]  /*40e0*/  @!P1 FMUL R14, R14, 0.5 ;  /* 0x3f0000000e0e9820 */ /* 0x000fe20000400000 */
[----:B------:R-:W-:Y:S01]  /*40f0*/  FSEL R10, RZ, -3.38953138925153547590e+38, !P3 ;  /* 0xff7f0000ff0a7808 */ /* 0x000fe20005800000 */
[----:B------:R-:W1:Y:S01]  /*4100*/  MUFU.EX2 R4, R13 ;  /* 0x0000000d00047308 */ /* 0x000e620000000800 */
[----:B------:R-:W-:Y:S01]  /*4110*/  FSETP.GEU.AND P3, PT, R11, -126, PT ;  /* 0xc2fc00000b00780b */ /* 0x000fe20003f6e000 */
[----:B------:R-:W-:Y:S01]  /*4120*/  FFMA R12, R3, 50, R12 ;  /* 0x42480000030c7823 */ /* 0x000fe2000000000c */
[----:B------:R-:W-:Y:S01]  /*4130*/  FSEL R3, RZ, -3.38953138925153547590e+38, !P2 ;  /* 0xff7f0000ff037808 */ /* 0x000fe20005000000 */
[----:B------:R-:W-:Y:S01]  /*4140*/  FFMA R7, R7, 50, R10 ;  /* 0x4248000007077823 */ /* 0x000fe2000000000a */
[----:B------:R-:W-:Y:S01]  /*4150*/  FADD R5, R5, -UR11 ;  /* 0x8000000b05057e21 */ /* 0x000fe20008000000 */
[----:B------:R-:W-:-:S02]  /*4160*/  FADD R12, R12, -UR11 ;  /* 0x8000000b0c0c7e21 */ /* 0x000fc40008000000 */
[----:B------:R-:W2:Y:S01]  /*4170*/  MUFU.EX2 R14, R14 ;  /* 0x0000000e000e7308 */ /* 0x000ea20000000800 */
[----:B------:R-:W-:Y:S01]  /*4180*/  FFMA R0, R0, 50, R3 ;  /* 0x4248000000007823 */ /* 0x000fe20000000003 */
[----:B------:R-:W-:Y:S01]  /*4190*/  @!P4 FMUL R15, R15, 0.5 ;  /* 0x3f0000000f0fc820 */ /* 0x000fe20000400000 */
[----:B------:R-:W-:Y:S01]  /*41a0*/  FADD R7, R7, -UR11 ;  /* 0x8000000b07077e21 */ /* 0x000fe20008000000 */
[----:B------:R-:W-:Y:S01]  /*41b0*/  FMUL R5, R5, 1.4426950216293334961 ;  /* 0x3fb8aa3b05057820 */ /* 0x000fe20000400000 */
[----:B------:R-:W-:Y:S01]  /*41c0*/  FADD R0, R0, -UR11 ;  /* 0x8000000b00007e21 */ /* 0x000fe20008000000 */
[----:B------:R-:W-:Y:S01]  /*41d0*/  @!P3 FMUL R11, R11, 0.5 ;  /* 0x3f0000000b0bb820 */ /* 0x000fe20000400000 */
[----:B------:R-:W-:Y:S01]  /*41e0*/  FMUL R12, R12, 1.4426950216293334961 ;  /* 0x3fb8aa3b0c0c7820 */ /* 0x000fe20000400000 */
[----:B------:R-:W3:Y:S01]  /*41f0*/  MUFU.EX2 R15, R15 ;  /* 0x0000000f000f7308 */ /* 0x000ee20000000800 */
[----:B------:R-:W-:Y:S01]  /*4200*/  FMUL R7, R7, 1.4426950216293334961 ;  /* 0x3fb8aa3b07077820 */ /* 0x000fe20000400000 */
[----:B------:R-:W-:Y:S01]  /*4210*/  FMUL R0, R0, 1.4426950216293334961 ;  /* 0x3fb8aa3b00007820 */ /* 0x000fe20000400000 */
[----:B------:R-:W-:Y:S01]  /*4220*/  FSETP.GEU.AND P5, PT, R5, -126, PT ;  /* 0xc2fc00000500780b */ /* 0x000fe20003fae000 */
[----:B-1----:R-:W-:Y:S01]  /*4230*/  @!P6 FMUL R4, R4, R4 ;  /* 0x000000040404e220 */ /* 0x002fe20000400000 */
[----:B------:R-:W-:Y:S01]  /*4240*/  FSETP.GEU.AND P2, PT, R12, -126, PT ;  /* 0xc2fc00000c00780b */ /* 0x000fe20003f4e000 */
[----:B0-----:R-:W-:Y:S01]  /*4250*/  FMUL R3, R6, 0.25 ;  /* 0x3e80000006037820 */ /* 0x001fe20000400000 */
[----:B------:R-:W-:Y:S01]  /*4260*/  FSETP.GEU.AND P6, PT, R7, -126, PT ;  /* 0xc2fc00000700780b */ /* 0x000fe20003fce000 */
[----:B------:R-:W0:Y:S01]  /*4270*/  MUFU.EX2 R11, R11 ;  /* 0x0000000b000b7308 */ /* 0x000e220000000800 */
[----:B--2---:R-:W-:Y:S01]  /*4280*/  @!P1 FMUL R14, R14, R14 ;  /* 0x0000000e0e0e9220 */ /* 0x004fe20000400000 */
[----:B------:R-:W-:Y:S01]  /*4290*/  FSETP.GEU.AND P1, PT, R0, -126, PT ;  /* 0xc2fc00000000780b */ /* 0x000fe20003f2e000 */
[----:B---3--:R-:W-:-:S05]  /*42a0*/  @!P4 FMUL R15, R15, R15 ;  /* 0x0000000f0f0fc220 */ /* 0x008fca0000400000 */
[----:B------:R-:W-:Y:S01]  /*42b0*/  @!P5 FMUL R5, R5, 0.5 ;  /* 0x3f0000000505d820 */ /* 0x000fe20000400000 */
[----:B------:R-:W-:Y:S01]  /*42c0*/  FSETP.GEU.AND P4, PT, |R6|, 1.175494350822287508e-38, PT ;  /* 0x008000000600780b */ /* 0x000fe20003f8e200 */
[----:B------:R-:W-:Y:S02]  /*42d0*/  @!P2 FMUL R12, R12, 0.5 ;  /* 0x3f0000000c0ca820 */ /* 0x000fe40000400000 */
[----:B------:R-:W-:-:S03]  /*42e0*/  @!P6 FMUL R7, R7, 0.5 ;  /* 0x3f0000000707e820 */ /* 0x000fc60000400000 */
[----:B------:R-:W-:Y:S01]  /*42f0*/  @!P1 FMUL R0, R0, 0.5 ;  /* 0x3f00000000009820 */ /* 0x000fe20000400000 */
[----:B0-----:R-:W-:Y:S01]  /*4300*/  @!P3 FMUL R11, R11, R11 ;  /* 0x0000000b0b0bb220 */ /* 0x001fe20000400000 */
[----:B------:R-:W-:Y:S01]  /*4310*/  FSETP.GT.AND P3, PT, |R6|, 8.50705917302346158658e+37, PT ;  /* 0x7e8000000600780b */ /* 0x000fe20003f64200 */
[----:B------:R-:W0:Y:S03]  /*4320*/  MUFU.EX2 R5, R5 ;  /* 0x0000000500057308 */ /* 0x000e260000000800 */
[----:B------:R-:W-:-:S05]  /*4330*/  FSEL R13, R3, R6, P3 ;  /* 0x00000006030d7208 */ /* 0x000fca0001800000 */
[----:B------:R-:W1:Y:S01]  /*4340*/  MUFU.EX2 R12, R12 ;  /* 0x0000000c000c7308 */ /* 0x000e620000000800 */
[----:B------:R-:W-:-:S03]  /*4350*/  @!P4 FMUL R13, R13, 16777216 ;  /* 0x4b8000000d0dc820 */ /* 0x000fc60000400000 */
[----:B------:R-:W-:Y:S01]  /*4360*/  @P3 FMUL R14, R14, 0.25 ;  /* 0x3e8000000e0e3820 */ /* 0x000fe20000400000 */
[----:B------:R-:W-:Y:S01]  /*4370*/  @P3 FMUL R4, R4, 0.25 ;  /* 0x3e80000004043820 */ /* 0x000fe20000400000 */
[----:B------:R-:W-:Y:S01]  /*4380*/  @P3 FMUL R15, R15, 0.25 ;  /* 0x3e8000000f0f3820 */ /* 0x000fe20000400000 */
[----:B------:R-:W-:Y:S01]  /*4390*/  @P3 FMUL R11, R11, 0.25 ;  /* 0x3e8000000b0b3820 */ /* 0x000fe20000400000 */
[----:B------:R-:W2:Y:S01]  /*43a0*/  MUFU.EX2 R7, R7 ;  /* 0x0000000700077308 */ /* 0x000ea20000000800 */
[----:B0-----:R-:W-:Y:S01]  /*43b0*/  @!P5 FMUL R5, R5, R5 ;  /* 0x000000050505d220 */ /* 0x001fe20000400000 */
[----:B------:R-:W-:Y:S01]  /*43c0*/  @!P4 FMUL R14, R14, 16777216 ;  /* 0x4b8000000e0ec820 */ /* 0x000fe20000400000 */
[----:B------:R-:W-:Y:S01]  /*43d0*/  @!P4 FMUL R4, R4, 16777216 ;  /* 0x4b8000000404c820 */ /* 0x000fe20000400000 */
[----:B------:R-:W-:Y:S01]  /*43e0*/  @!P4 FMUL R15, R15, 16777216 ;  /* 0x4b8000000f0fc820 */ /* 0x000fe20000400000 */
[----:B------:R-:W-:Y:S01]  /*43f0*/  @P3 FMUL R5, R5, 0.25 ;  /* 0x3e80000005053820 */ /* 0x000fe20000400000 */
[----:B------:R-:W-:Y:S01]  /*4400*/  @!P4 FMUL R11, R11, 16777216 ;  /* 0x4b8000000b0bc820 */ /* 0x000fe20000400000 */
[----:B------:R-:W-:Y:S01]  /*4410*/  LEA R10, P5, R8, c[0x0][0x168], 0x1 ;  /* 0x00005a00080a7a11 */ /* 0x000fe200078a08ff */
[----:B------:R-:W0:Y:S01]  /*4420*/  MUFU.EX2 R3, R0 ;  /* 0x0000000000037308 */ /* 0x000e220000000800 */
[----:B-1----:R-:W-:Y:S01]  /*4430*/  @!P2 FMUL R12, R12, R12 ;  /* 0x0000000c0c0ca220 */ /* 0x002fe20000400000 */
[----:B------:R-:W-:-:S03]  /*4440*/  @!P4 FMUL R5, R5, 16777216 ;  /* 0x4b8000000505c820 */ /* 0x000fc60000400000 */
[----:B------:R-:W-:-:S03]  /*4450*/  @P3 FMUL R12, R12, 0.25 ;  /* 0x3e8000000c0c3820 */ /* 0x000fc60000400000 */
[----:B------:R-:W1:Y:S01]  /*4460*/  MUFU.RCP R16, R13 ;  /* 0x0000000d00107308 */ /* 0x000e620000001000 */
[----:B--2---:R-:W-:Y:S01]  /*4470*/  @!P6 FMUL R7, R7, R7 ;  /* 0x000000070707e220 */ /* 0x004fe20000400000 */
[----:B------:R-:W-:-:S03]  /*4480*/  @!P4 FMUL R12, R12, 16777216 ;  /* 0x4b8000000c0cc820 */ /* 0x000fc60000400000 */
[----:B------:R-:W-:Y:S01]  /*4490*/  @P3 FMUL R7, R7, 0.25 ;  /* 0x3e80000007073820 */ /* 0x000fe20000400000 */
[----:B0-----:R-:W-:-:S03]  /*44a0*/  @!P1 FMUL R3, R3, R3 ;  /* 0x0000000303039220 */ /* 0x001fc60000400000 */
[----:B------:R-:W-:Y:S01]  /*44b0*/  @!P4 FMUL R7, R7, 16777216 ;  /* 0x4b8000000707c820 */ /* 0x000fe20000400000 */
[----:B------:R-:W-:-:S04]  /*44c0*/  @P3 FMUL R3, R3, 0.25 ;  /* 0x3e80000003033820 */ /* 0x000fc80000400000 */
[----:B------:R-:W-:Y:S01]  /*44d0*/  @!P4 FMUL R3, R3, 16777216 ;  /* 0x4b8000000303c820 */ /* 0x000fe20000400000 */
[C---:B-1----:R-:W-:Y:S01]  /*44e0*/  FMUL R13, R16.reuse, R14 ;  /* 0x0000000e100d7220 */ /* 0x042fe20000400000 */
[C---:B------:R-:W-:Y:S01]  /*44f0*/  FMUL R4, R16.reuse, R4 ;  /* 0x0000000410047220 */ /* 0x040fe20000400000 */
[C---:B------:R-:W-:Y:S01]  /*4500*/  FMUL R14, R16.reuse, R5 ;  /* 0x00000005100e7220 */ /* 0x040fe20000400000 */
[C---:B------:R-:W-:Y:S01]  /*4510*/  FMUL R15, R16.reuse, R15 ;  /* 0x0000000f100f7220 */ /* 0x040fe20000400000 */
[C---:B------:R-:W-:Y:S01]  /*4520*/  FMUL R0, R16.reuse, R11 ;  /* 0x0000000b10007220 */ /* 0x040fe20000400000 */
[C---:B------:R-:W-:Y:S01]  /*4530*/  FMUL R5, R16.reuse, R12 ;  /* 0x0000000c10057220 */ /* 0x040fe20000400000 */
[C---:B------:R-:W-:Y:S01]  /*4540*/  FMUL R7, R16.reuse, R7 ;  /* 0x0000000710077220 */ /* 0x040fe20000400000 */
[----:B------:R-:W-:Y:S01]  /*4550*/  FMUL R16, R16, R3 ;  /* 0x0000000310107220 */ /* 0x000fe20000400000 */
[----:B------:R-:W-:Y:S02]  /*4560*/  F2FP.BF16.F32.PACK_AB R12, R13, R4 ;  /* 0x000000040d0c723e */ /* 0x000fe400000010ff */
[----:B------:R-:W-:-:S02]  /*4570*/  F2FP.BF16.F32.PACK_AB R13, R0, R15 ;  /* 0x0000000f000d723e */ /* 0x000fc400000010ff */
[----:B------:R-:W-:Y:S02]  /*4580*/  LEA.HI.X R11, R8, c[0x0][0x16c], R9, 0x1, P5 ;  /* 0x00005b00080b7a11 */ /* 0x000fe400028f0c09 */
[----:B------:R-:W-:Y:S02]  /*4590*/  F2FP.BF16.F32.PACK_AB R14, R5, R14 ;  /* 0x0000000e050e723e */ /* 0x000fe400000010ff */
[----:B------:R-:W-:-:S05]  /*45a0*/  F2FP.BF16.F32.PACK_AB R15, R16, R7 ;  /* 0x00000007100f723e */ /* 0x000fca00000010ff */
[----:B------:R0:W-:Y:S01]  /*45b0*/  @!P0 STG.E.128 [R10.64], R12 ;  /* 0x0000000c0a008986 */ /* 0x0001e2000c101d0c */
[----:B------:R-:W-:-:S13]  /*45c0*/  PLOP3.LUT P0, PT, PT, PT, UP0, 0x80, 0x0 ;  /* 0x000000000000781c */ /* 0x000fda0003f0f008 */
[----:B------:R-:W-:Y:S05]  /*45d0*/  @P0 EXIT ;  /* 0x000000000000094d */ /* 0x000fea0003800000 */
[----:B------:R-:W-:Y:S02]  /*45e0*/  UMOV UR4, UR9 ;  /* 0x0000000900047c82 */ /* 0x000fe40008000000 */
[----:B------:R-:W-:Y:S01]  /*45f0*/  UMOV UR5, UR10 ;  /* 0x0000000a00057c82 */ /* 0x000fe20008000000 */
[----:B------:R-:W-:Y:S05]  /*4600*/  BRA `(.L_x_73) ;  /* 0xffffe9a000007947 */ /* 0x000fea000383ffff */
.L_x_74:
[----:B------:R-:W-:-:S00]  /*4610*/  BRA `(.L_x_74) ;  /* 0xfffffff000007947 */ /* 0x000fc0000383ffff */
[----:B------:R-:W-:-:S00]  /*4620*/  NOP ;  /* 0x0000000000007918 */ /* 0x000fc00000000000 */
        /* <DEDUP_REMOVED lines=13> */
.L_x_75:


//--------------------- .nv.global.init           --------------------------
	.section	.nv.global.init,"aw",@progbits
.nv.global.init:
	.type		_$_str,@object
	.size		_$_str,(.L_0 - _$_str)
_$_str:
        /*0000*/ 	.byte	0x5f, 0x5f, 0x43, 0x55, 0x44, 0x41, 0x5f, 0x46, 0x54, 0x5a, 0x00
.L_0:


//--------------------- .nv.shared.triton__0d1d2de3de --------------------------
	.section	.nv.shared.triton__0d1d2de3de,"aw",@nobits
	.align	16
